def matmul_kernel(
    a_ptr,
    b_ptr,
    c_ptr,
    M,
    N,
    K,
    stride_am,
    stride_ak,
    stride_bk,
    stride_bn,
    stride_cm,
    stride_cn,
    BLOCK_M: tl.constexpr,
    BLOCK_N: tl.constexpr,
    BLOCK_K: tl.constexpr,
    GROUP_M: tl.constexpr,
):
    pid = tl.program_id(axis=0)
    num_pid_m = tl.cdiv(M, BLOCK_M)
    num_pid_n = tl.cdiv(N, BLOCK_N)
    num_pid_in_group = GROUP_M * num_pid_n
    group_id = pid // num_pid_in_group
    first_pid_m = group_id * GROUP_M
    group_size_m = min(num_pid_m - first_pid_m, GROUP_M)
    pid_m = first_pid_m + ((pid % num_pid_in_group) % group_size_m)
    pid_n = (pid % num_pid_in_group) // group_size_m

    offs_am = (pid_m * BLOCK_M + tl.arange(0, BLOCK_M)) % M
    offs_bn = (pid_n * BLOCK_N + tl.arange(0, BLOCK_N)) % N
    offs_k = tl.arange(0, BLOCK_K)
    a_ptrs = a_ptr + offs_am[:, None] * stride_am + offs_k[None, :] * stride_ak
    b_ptrs = b_ptr + offs_k[:, None] * stride_bk + offs_bn[None, :] * stride_bn

    acc = tl.zeros((BLOCK_M, BLOCK_N), dtype=tl.float32)
    for kk in range(0, tl.cdiv(K, BLOCK_K)):
        a = tl.load(a_ptrs, mask=offs_k[None, :] < K - kk * BLOCK_K, other=0.0)
        b = tl.load(b_ptrs, mask=offs_k[:, None] < K - kk * BLOCK_K, other=0.0)
        acc = tl.dot(a, b, acc)
        a_ptrs += BLOCK_K * stride_ak
        b_ptrs += BLOCK_K * stride_bk

    c = acc.to(c_ptr.dtype.element_ty)
    offs_cm = pid_m * BLOCK_M + tl.arange(0, BLOCK_M)
    offs_cn = pid_n * BLOCK_N + tl.arange(0, BLOCK_N)
    c_ptrs = c_ptr + offs_cm[:, None] * stride_cm + offs_cn[None, :] * stride_cn
    mask = (offs_cm[:, None] < M) & (offs_cn[None, :] < N)
    tl.store(c_ptrs, c, mask=mask)

# config = {"BLOCK_K": 64, "BLOCK_M": 128, "BLOCK_N": 256, "GROUP_M": 8, "arch": "sm_80", "dtype": "fp32", "num_ctas": 1, "num_stages": 3, "num_warps": 16}
# arch = sm_80


// ===== COMPILED SASS (sm_80) =====

	.target	sm_80

	.elftype	@"ET_EXEC"


//--------------------- .note.nv.tkinfo           --------------------------
	.section	.note.nv.tkinfo,"",@"SHT_NOTE"
	.sectionflags	@"SHF_NOTE_NV_TKINFO"
	.tkinfo
        /*0018*/ 	.word	0x00000002
        /*0030*/ 	.string	""
        /*0030*/ 	.string	"ptxas"
        /*0030*/ 	.string	"Cuda compilation tools, release 13.0, V13.0.88"
        /*0030*/ 	.string	"Build cuda_13.0.r13.0/compiler.36424714_0"
        /*0030*/ 	.string	"-v  -suppress-debug-info  -lineinfo  -arch sm_80 "



//--------------------- .note.nv.cuinfo           --------------------------
	.section	.note.nv.cuinfo,"",@"SHT_NOTE"
	.sectionflags	@"SHF_NOTE_NV_CUINFO"
        /*0018*/ 	.short	0x0002
        /*001a*/ 	.short	0x0050
        /*001c*/ 	.short	0x0082
	.zero		2


//--------------------- .nv.info                  --------------------------
	.section	.nv.info,"",@"SHT_CUDA_INFO"
	.align	4


	//----- nvinfo : EIATTR_REGCOUNT
	.align		4
        /*0000*/ 	.byte	0x04, 0x2f
        /*0002*/ 	.short	(.L_1 - .L_0)
	.align		4
.L_0:
        /*0004*/ 	.word	index@(matmul_kernel)
        /*0008*/ 	.word	0x00000080


	//----- nvinfo : EIATTR_FRAME_SIZE
	.align		4
.L_1:
        /*000c*/ 	.byte	0x04, 0x11
        /*000e*/ 	.short	(.L_3 - .L_2)
	.align		4
.L_2:
        /*0010*/ 	.word	index@(matmul_kernel)
        /*0014*/ 	.word	0x000001a0


	//----- nvinfo : EIATTR_MIN_STACK_SIZE
	.align		4
.L_3:
        /*0018*/ 	.byte	0x04, 0x12
        /*001a*/ 	.short	(.L_5 - .L_4)
	.align		4
.L_4:
        /*001c*/ 	.word	index@(matmul_kernel)
        /*0020*/ 	.word	0x000001a0
.L_5:


//--------------------- .nv.info.matmul_kernel    --------------------------
	.section	.nv.info.matmul_kernel,"",@"SHT_CUDA_INFO"
	.sectionflags	@""
	.align	4


	//----- nvinfo : EIATTR_CUDA_API_VERSION
	.align		4
        /*0000*/ 	.byte	0x04, 0x37
        /*0002*/ 	.short	(.L_7 - .L_6)
.L_6:
        /*0004*/ 	.word	0x00000082


	//----- nvinfo : EIATTR_SW2861232_WAR
	.align		4
.L_7:
        /*0008*/ 	.byte	0x01, 0x35
	.zero		2


	//----- nvinfo : EIATTR_PARAM_CBANK
	.align		4
        /*000c*/ 	.byte	0x04, 0x0a
        /*000e*/ 	.short	(.L_9 - .L_8)
	.align		4
.L_8:
        /*0010*/ 	.word	index@(.nv.constant0.matmul_kernel)
        /*0014*/ 	.short	0x0160
        /*0016*/ 	.short	0x0050


	//----- nvinfo : EIATTR_CBANK_PARAM_SIZE
	.align		4
.L_9:
        /*0018*/ 	.byte	0x03, 0x19
        /*001a*/ 	.short	0x0050


	//----- nvinfo : EIATTR_KPARAM_INFO
	.align		4
        /*001c*/ 	.byte	0x04, 0x17
        /*001e*/ 	.short	(.L_11 - .L_10)
.L_10:
        /*0020*/ 	.word	0x00000000
        /*0024*/ 	.short	0x000d
        /*0026*/ 	.short	0x0048
        /*0028*/ 	.byte	0x00, 0xf4, 0x21, 0x00


	//----- nvinfo : EIATTR_KPARAM_INFO
	.align		4
.L_11:
        /*002c*/ 	.byte	0x04, 0x17
        /*002e*/ 	.short	(.L_13 - .L_12)
.L_12:
        /*0030*/ 	.word	0x00000000
        /*0034*/ 	.short	0x000c
        /*0036*/ 	.short	0x0040
        /*0038*/ 	.byte	0x00, 0xf4, 0x21, 0x00


	//----- nvinfo : EIATTR_KPARAM_INFO
	.align		4
.L_13:
        /*003c*/ 	.byte	0x04, 0x17
        /*003e*/ 	.short	(.L_15 - .L_14)
.L_14:
        /*0040*/ 	.word	0x00000000
        /*0044*/ 	.short	0x000b
        /*0046*/ 	.short	0x0038
        /*0048*/ 	.byte	0x00, 0xf0, 0x11, 0x00


	//----- nvinfo : EIATTR_KPARAM_INFO
	.align		4
.L_15:
        /*004c*/ 	.byte	0x04, 0x17
        /*004e*/ 	.short	(.L_17 - .L_16)
.L_16:
        /*0050*/ 	.word	0x00000000
        /*0054*/ 	.short	0x000a
        /*0056*/ 	.short	0x0034
        /*0058*/ 	.byte	0x00, 0xf0, 0x11, 0x00


	//----- nvinfo : EIATTR_KPARAM_INFO
	.align		4
.L_17:
        /*005c*/ 	.byte	0x04, 0x17
        /*005e*/ 	.short	(.L_19 - .L_18)
.L_18:
        /*0060*/ 	.word	0x00000000
        /*0064*/ 	.short	0x0009
        /*0066*/ 	.short	0x0030
        /*0068*/ 	.byte	0x00, 0xf0, 0x11, 0x00


	//----- nvinfo : EIATTR_KPARAM_INFO
	.align		4
.L_19:
        /*006c*/ 	.byte	0x04, 0x17
        /*006e*/ 	.short	(.L_21 - .L_20)
.L_20:
        /*0070*/ 	.word	0x00000000
        /*0074*/ 	.short	0x0008
        /*0076*/ 	.short	0x002c
        /*0078*/ 	.byte	0x00, 0xf0, 0x11, 0x00


	//----- nvinfo : EIATTR_KPARAM_INFO
	.align		4
.L_21:
        /*007c*/ 	.byte	0x04, 0x17
        /*007e*/ 	.short	(.L_23 - .L_22)
.L_22:
        /*0080*/ 	.word	0x00000000
        /*0084*/ 	.short	0x0007
        /*0086*/ 	.short	0x0028
        /*0088*/ 	.byte	0x00, 0xf0, 0x11, 0x00


	//----- nvinfo : EIATTR_KPARAM_INFO
	.align		4
.L_23:
        /*008c*/ 	.byte	0x04, 0x17
        /*008e*/ 	.short	(.L_25 - .L_24)
.L_24:
        /*0090*/ 	.word	0x00000000
        /*0094*/ 	.short	0x0006
        /*0096*/ 	.short	0x0024
        /*0098*/ 	.byte	0x00, 0xf0, 0x11, 0x00


	//----- nvinfo : EIATTR_KPARAM_INFO
	.align		4
.L_25:
        /*009c*/ 	.byte	0x04, 0x17
        /*009e*/ 	.short	(.L_27 - .L_26)
.L_26:
        /*00a0*/ 	.word	0x00000000
        /*00a4*/ 	.short	0x0005
        /*00a6*/ 	.short	0x0020
        /*00a8*/ 	.byte	0x00, 0xf0, 0x11, 0x00


	//----- nvinfo : EIATTR_KPARAM_INFO
	.align		4
.L_27:
        /*00ac*/ 	.byte	0x04, 0x17
        /*00ae*/ 	.short	(.L_29 - .L_28)
.L_28:
        /*00b0*/ 	.word	0x00000000
        /*00b4*/ 	.short	0x0004
        /*00b6*/ 	.short	0x001c
        /*00b8*/ 	.byte	0x00, 0xf0, 0x11, 0x00


	//----- nvinfo : EIATTR_KPARAM_INFO
	.align		4
.L_29:
        /*00bc*/ 	.byte	0x04, 0x17
        /*00be*/ 	.short	(.L_31 - .L_30)
.L_30:
        /*00c0*/ 	.word	0x00000000
        /*00c4*/ 	.short	0x0003
        /*00c6*/ 	.short	0x0018
        /*00c8*/ 	.byte	0x00, 0xf0, 0x11, 0x00


	//----- nvinfo : EIATTR_KPARAM_INFO
	.align		4
.L_31:
        /*00cc*/ 	.byte	0x04, 0x17
        /*00ce*/ 	.short	(.L_33 - .L_32)
.L_32:
        /*00d0*/ 	.word	0x00000000
        /*00d4*/ 	.short	0x0002
        /*00d6*/ 	.short	0x0010
        /*00d8*/ 	.byte	0x00, 0xf4, 0x21, 0x00


	//----- nvinfo : EIATTR_KPARAM_INFO
	.align		4
.L_33:
        /*00dc*/ 	.byte	0x04, 0x17
        /*00de*/ 	.short	(.L_35 - .L_34)
.L_34:
        /*00e0*/ 	.word	0x00000000
        /*00e4*/ 	.short	0x0001
        /*00e6*/ 	.short	0x0008
        /*00e8*/ 	.byte	0x00, 0xf4, 0x21, 0x00


	//----- nvinfo : EIATTR_KPARAM_INFO
	.align		4
.L_35:
        /*00ec*/ 	.byte	0x04, 0x17
        /*00ee*/ 	.short	(.L_37 - .L_36)
.L_36:
        /*00f0*/ 	.word	0x00000000
        /*00f4*/ 	.short	0x0000
        /*00f6*/ 	.short	0x0000
        /*00f8*/ 	.byte	0x00, 0xf4, 0x21, 0x00


	//----- nvinfo : EIATTR_MAXREG_COUNT
	.align		4
.L_37:
        /*00fc*/ 	.byte	0x03, 0x1b
        /*00fe*/ 	.short	0x0080


	//----- nvinfo : EIATTR_NUM_BARRIERS
	.align		4
        /*0100*/ 	.byte	0x02, 0x4c
        /*0102*/ 	.byte	0x01
	.zero		1


	//----- nvinfo : EIATTR_ANNOTATIONS
	.align		4
        /*0104*/ 	.byte	0x04, 0x55
        /*0106*/ 	.short	(.L_39 - .L_38)


	//   ....[0]....
.L_38:
        /*0108*/ 	.word	0x00000001
        /*010c*/ 	.byte	0xc0, 0x06, 0x00, 0x00, 0x01, 0x00, 0x00, 0x00, 0x30, 0x08, 0x00, 0x00, 0x01, 0x00, 0x00, 0x00
        /* <DEDUP_REMOVED lines=156> */
        /*0adc*/ 	.byte	0x30, 0x93, 0x00, 0x00, 0x01, 0x00, 0x00, 0x00, 0x40, 0x93, 0x00, 0x00


	//----- nvinfo : EIATTR_MERCURY_ISA_VERSION
	.align		4
.L_39:
        /*0ae8*/ 	.byte	0x03, 0x5f
        /*0aea*/ 	.short	0x0000


	//----- nvinfo : EIATTR_EXIT_INSTR_OFFSETS
	.align		4
        /*0aec*/ 	.byte	0x04, 0x1c
        /*0aee*/ 	.short	(.L_41 - .L_40)


	//   ....[0]....
.L_40:
        /*0af0*/ 	.word	0x0000b1b0


	//   ....[1]....
        /*0af4*/ 	.word	0x0000b1d0


	//----- nvinfo : EIATTR_REQNTID
	.align		4
.L_41:
        /*0af8*/ 	.byte	0x04, 0x10
        /*0afa*/ 	.short	(.L_43 - .L_42)
.L_42:
        /*0afc*/ 	.word	0x00000200
        /*0b00*/ 	.word	0x00000001
        /*0b04*/ 	.word	0x00000001
.L_43:


//--------------------- .nv.callgraph             --------------------------
	.section	.nv.callgraph,"",@"SHT_CUDA_CALLGRAPH"
	.align	4
	.sectionentsize	8
	.align		4
        /*0000*/ 	.word	0x00000000
	.align		4
        /*0004*/ 	.word	0xffffffff
	.align		4
        /*0008*/ 	.word	0x00000000
	.align		4
        /*000c*/ 	.word	0xfffffffe
	.align		4
        /*0010*/ 	.word	0x00000000
	.align		4
        /*0014*/ 	.word	0xfffffffd
	.align		4
        /*0018*/ 	.word	0x00000000
	.align		4
        /*001c*/ 	.word	0xfffffffc


//--------------------- .nv.rel.action            --------------------------
	.section	.nv.rel.action,"",@"SHT_CUDA_RELOCINFO"
	.align	8
	.sectionentsize	8
        /*0000*/ 	.byte	0x73, 0x00, 0x00, 0x00, 0x00, 0x00, 0x00, 0x00, 0x00, 0x00, 0x00, 0x11, 0x25, 0x00, 0x05, 0x36


//--------------------- .nv.constant0.matmul_kernel --------------------------
	.section	.nv.constant0.matmul_kernel,"a",@progbits
	.sectionflags	@""
	.align	4
.nv.constant0.matmul_kernel:
	.zero		432


//--------------------- .text.matmul_kernel       --------------------------
	.section	.text.matmul_kernel,"ax",@progbits
	.sectioninfo	@"SHI_REGISTERS=128"
	.align	128
        .global         matmul_kernel
        .type           matmul_kernel,@function
        .size           matmul_kernel,(.L_x_3 - matmul_kernel)
        .other          matmul_kernel,@"STO_CUDA_ENTRY STV_DEFAULT"
matmul_kernel:
.text.matmul_kernel:
[----:B------:R-:W-:-:S03]  /*0000*/  IMAD.MOV.U32 R1, RZ, RZ, c[0x0][0x28] ;  /* 0x00000a00ff017624 */ /* 0x000fc600078e00ff */
[----:B------:R-:W-:Y:S01]  /*0010*/  IMAD.MOV.U32 R0, RZ, RZ, c[0x0][0x17c] ;  /* 0x00005f00ff007624 */ /* 0x000fe200078e00ff */
[----:B------:R-:W1:Y:S01]  /*0020*/  S2R R7, SR_CTAID.X ;  /* 0x0000000000077919 */ /* 0x000e620000002500 */
[----:B------:R-:W-:Y:S01]  /*0030*/  IADD3 R1, R1, -0x1a0, RZ ;  /* 0xfffffe6001017810 */ /* 0x000fe20007ffe0ff */
[----:B------:R-:W-:Y:S01]  /*0040*/  UMOV UR5, 0x3f ;  /* 0x0000003f00057882 */ /* 0x000fe20000000000 */
[----:B------:R-:W-:Y:S01]  /*0050*/  LOP3.LUT R118, RZ, c[0x0][0x17c], RZ, 0x33, !PT ;  /* 0x00005f00ff767a12 */ /* 0x000fe200078e33ff */
[----:B------:R-:W2:Y:S01]  /*0060*/  S2R R46, SR_TID.X ;  /* 0x00000000002e7919 */ /* 0x000ea20000002100 */
[----:B------:R-:W-:Y:S01]  /*0070*/  IADD3 R0, R0, 0xff, RZ ;  /* 0x000000ff00007810 */ /* 0x000fe20007ffe0ff */
[----:B------:R-:W-:Y:S02]  /*0080*/  ULDC UR9, c[0x0][0x180] ;  /* 0x0000600000097ab9 */ /* 0x000fe40000000800 */
[----:B------:R-:W-:Y:S01]  /*0090*/  UIADD3 UR5, UR5, UR9, URZ ;  /* 0x0000000905057290 */ /* 0x000fe2000fffe03f */
[----:B------:R-:W-:Y:S01]  /*00a0*/  SHF.R.S32.HI R3, RZ, 0x1f, R0 ;  /* 0x0000001fff037819 */ /* 0x000fe20000011400 */
[----:B------:R-:W-:-:S02]  /*00b0*/  ULDC.64 UR14, c[0x0][0x118] ;  /* 0x00004600000e7ab9 */ /* 0x000fc40000000a00 */
[----:B------:R-:W-:Y:S01]  /*00c0*/  UISETP.GT.AND UP0, UPT, UR5, 0x3f, UPT ;  /* 0x0000003f0500788c */ /* 0x000fe2000bf04270 */
[----:B------:R-:W-:Y:S01]  /*00d0*/  LEA.HI R3, R3, R0, RZ, 0x8 ;  /* 0x0000000003037211 */ /* 0x000fe200078f40ff */
[----:B------:R-:W-:Y:S02]  /*00e0*/  ULDC.64 UR6, c[0x0][0x188] ;  /* 0x0000620000067ab9 */ /* 0x000fe40000000a00 */
[----:B------:R-:W-:Y:S01]  /*00f0*/  USEL UR4, URZ, 0x4, !UP0 ;  /* 0x000000043f047887 */ /* 0x000fe2000c000000 */
[----:B------:R-:W-:Y:S01]  /*0100*/  SHF.R.S32.HI R3, RZ, 0x8, R3 ;  /* 0x00000008ff037819 */ /* 0x000fe20000011403 */
[----:B------:R-:W-:Y:S02]  /*0110*/  UISETP.GT.AND UP0, UPT, UR5, 0x7f, UPT ;  /* 0x0000007f0500788c */ /* 0x000fe4000bf04270 */
[----:B------:R-:W-:Y:S02]  /*0120*/  USHF.L.U32 UR6, UR6, 0x6, URZ ;  /* 0x0000000606067899 */ /* 0x000fe4000800063f */
[----:B------:R-:W-:Y:S01]  /*0130*/  IMAD.SHL.U32 R4, R3, 0x8, RZ ;  /* 0x0000000803047824 */ /* 0x000fe200078e00ff */
[----:B------:R-:W-:Y:S01]  /*0140*/  USHF.L.U32 UR7, UR7, 0x6, URZ ;  /* 0x0000000607077899 */ /* 0x000fe2000800063f */
[----:B-1----:R-:W-:Y:S01]  /*0150*/  IABS R8, R7 ;  /* 0x0000000700087213 */ /* 0x002fe20000000000 */
[----:B------:R-:W-:Y:S01]  /*0160*/  IMAD.U32 R106, RZ, RZ, UR4 ;  /* 0x00000004ff6a7e24 */ /* 0x000fe2000f8e00ff */
[----:B------:R-:W-:Y:S01]  /*0170*/  UIADD3 UR4, UR9, -0x40, URZ ;  /* 0xffffffc009047890 */ /* 0x000fe2000fffe03f */
[----:B------:R-:W-:-:S02]  /*0180*/  IABS R5, R4 ;  /* 0x0000000400057213 */ /* 0x000fc40000000000 */
[----:B------:R-:W-:Y:S02]  /*0190*/  IABS R10, R4 ;  /* 0x00000004000a7213 */ /* 0x000fe40000000000 */
[----:B------:R-:W1:Y:S08]  /*01a0*/  I2F.RP R0, R5 ;  /* 0x0000000500007306 */ /* 0x000e700000209400 */
[----:B-1----:R-:W1:Y:S02]  /*01b0*/  MUFU.RCP R0, R0 ;  /* 0x0000000000007308 */ /* 0x002e640000001000 */
[----:B-1----:R-:W-:Y:S01]  /*01c0*/  IADD3 R2, R0, 0xffffffe, RZ ;  /* 0x0ffffffe00027810 */ /* 0x002fe20007ffe0ff */
[----:B------:R-:W-:Y:S01]  /*01d0*/  IMAD.MOV R0, RZ, RZ, -R10 ;  /* 0x000000ffff007224 */ /* 0x000fe200078e0a0a */
[----:B--2---:R-:W-:-:S04]  /*01e0*/  SHF.R.U32.HI R10, RZ, 0x6, R46 ;  /* 0x00000006ff0a7819 */ /* 0x004fc8000001162e */
[----:B------:R1:W2:Y:S01]  /*01f0*/  F2I.FTZ.U32.TRUNC.NTZ R3, R2 ;  /* 0x0000000200037305 */ /* 0x0002a2000021f000 */
[----:B------:R-:W-:Y:S01]  /*0200*/  SGXT.U32 R10, R10, 0x3 ;  /* 0x000000030a0a781a */ /* 0x000fe20000000000 */
[----:B-1----:R-:W-:Y:S02]  /*0210*/  IMAD.MOV.U32 R2, RZ, RZ, RZ ;  /* 0x000000ffff027224 */ /* 0x002fe400078e00ff */
[----:B--2---:R-:W-:-:S04]  /*0220*/  IMAD.MOV R6, RZ, RZ, -R3 ;  /* 0x000000ffff067224 */ /* 0x004fc800078e0a03 */
[----:B------:R-:W-:Y:S02]  /*0230*/  IMAD R9, R6, R5, RZ ;  /* 0x0000000506097224 */ /* 0x000fe400078e02ff */
[----:B------:R-:W-:Y:S02]  /*0240*/  IMAD.MOV.U32 R6, RZ, RZ, R8 ;  /* 0x000000ffff067224 */ /* 0x000fe400078e0008 */
[----:B------:R-:W-:-:S04]  /*0250*/  IMAD.HI.U32 R3, R3, R9, R2 ;  /* 0x0000000903037227 */ /* 0x000fc800078e0002 */
[----:B------:R-:W-:Y:S02]  /*0260*/  IMAD R8, R46, 0x400, R46 ;  /* 0x000004002e087824 */ /* 0x000fe400078e022e */
[----:B------:R-:W-:-:S04]  /*0270*/  IMAD.HI.U32 R3, R3, R6, RZ ;  /* 0x0000000603037227 */ /* 0x000fc800078e00ff */
[----:B------:R-:W-:-:S05]  /*0280*/  IMAD R0, R3, R0, R6 ;  /* 0x0000000003007224 */ /* 0x000fca00078e0206 */
[----:B------:R-:W-:-:S13]  /*0290*/  ISETP.GT.U32.AND P1, PT, R5, R0, PT ;  /* 0x000000000500720c */ /* 0x000fda0003f24070 */
[----:B------:R-:W-:Y:S01]  /*02a0*/  @!P1 IMAD.IADD R0, R0, 0x1, -R5 ;  /* 0x0000000100009824 */ /* 0x000fe200078e0a05 */
[----:B------:R-:W-:Y:S02]  /*02b0*/  @!P1 IADD3 R3, R3, 0x1, RZ ;  /* 0x0000000103039810 */ /* 0x000fe40007ffe0ff */
[----:B------:R-:W-:Y:S02]  /*02c0*/  ISETP.NE.AND P1, PT, R4, RZ, PT ;  /* 0x000000ff0400720c */ /* 0x000fe40003f25270 */
[----:B------:R-:W-:Y:S02]  /*02d0*/  ISETP.GE.U32.AND P0, PT, R0, R5, PT ;  /* 0x000000050000720c */ /* 0x000fe40003f06070 */
[----:B------:R-:W-:-:S04]  /*02e0*/  LOP3.LUT R0, R7, R4, RZ, 0x3c, !PT ;  /* 0x0000000407007212 */ /* 0x000fc800078e3cff */
[----:B------:R-:W-:Y:S01]  /*02f0*/  ISETP.GE.AND P2, PT, R0, RZ, PT ;  /* 0x000000ff0000720c */ /* 0x000fe20003f46270 */
[----:B------:R-:W-:-:S05]  /*0300*/  IMAD.MOV.U32 R0, RZ, RZ, c[0x0][0x178] ;  /* 0x00005e00ff007624 */ /* 0x000fca00078e00ff */
[----:B------:R-:W-:Y:S02]  /*0310*/  IADD3 R0, R0, 0x7f, RZ ;  /* 0x0000007f00007810 */ /* 0x000fe40007ffe0ff */
[----:B------:R-:W-:-:S05]  /*0320*/  @P0 IADD3 R3, R3, 0x1, RZ ;  /* 0x0000000103030810 */ /* 0x000fca0007ffe0ff */
[----:B------:R-:W-:Y:S01]  /*0330*/  IMAD.MOV.U32 R2, RZ, RZ, R3 ;  /* 0x000000ffff027224 */ /* 0x000fe200078e0003 */
[----:B------:R-:W-:-:S03]  /*0340*/  SHF.R.S32.HI R3, RZ, 0x1f, R0 ;  /* 0x0000001fff037819 */ /* 0x000fc60000011400 */
[----:B------:R-:W-:Y:S01]  /*0350*/  @!P2 IMAD.MOV R2, RZ, RZ, -R2 ;  /* 0x000000ffff02a224 */ /* 0x000fe200078e0a02 */
[----:B------:R-:W-:Y:S02]  /*0360*/  @!P1 LOP3.LUT R2, RZ, R4, RZ, 0x33, !PT ;  /* 0x00000004ff029212 */ /* 0x000fe400078e33ff */
[----:B------:R-:W-:Y:S02]  /*0370*/  LEA.HI R3, R3, R0, RZ, 0x7 ;  /* 0x0000000003037211 */ /* 0x000fe400078f38ff */
[----:B------:R-:W-:Y:S01]  /*0380*/  IABS R0, c[0x0][0x17c] ;  /* 0x00005f0000007a13 */ /* 0x000fe20000000000 */
[----:B------:R-:W-:Y:S02]  /*0390*/  IMAD.SHL.U32 R15, R2, 0x8, RZ ;  /* 0x00000008020f7824 */ /* 0x000fe400078e00ff */
[----:B------:R-:W-:-:S03]  /*03a0*/  IMAD.MOV R2, RZ, RZ, -R2 ;  /* 0x000000ffff027224 */ /* 0x000fc600078e0a02 */
[----:B------:R-:W-:Y:S01]  /*03b0*/  LEA.HI.SX32 R3, R3, -R15, 0x19 ;  /* 0x8000000f03037211 */ /* 0x000fe200078fcaff */
[----:B------:R-:W-:Y:S02]  /*03c0*/  IMAD R14, R4, R2, R7 ;  /* 0x00000002040e7224 */ /* 0x000fe400078e0207 */
[----:B------:R-:W-:Y:S01]  /*03d0*/  IMAD.MOV.U32 R2, RZ, RZ, RZ ;  /* 0x000000ffff027224 */ /* 0x000fe200078e00ff */
[----:B------:R-:W-:Y:S01]  /*03e0*/  IMNMX R17, R3, 0x8, PT ;  /* 0x0000000803117817 */ /* 0x000fe20003800200 */
[----:B------:R-:W1:Y:S01]  /*03f0*/  I2F.RP R7, R0 ;  /* 0x0000000000077306 */ /* 0x000e620000209400 */
[----:B------:R-:W-:Y:S02]  /*0400*/  IABS R4, R14 ;  /* 0x0000000e00047213 */ /* 0x000fe40000000000 */
[----:B------:R-:W-:-:S05]  /*0410*/  IABS R9, R17 ;  /* 0x0000001100097213 */ /* 0x000fca0000000000 */
[----:B------:R-:W2:Y:S08]  /*0420*/  I2F.RP R5, R9 ;  /* 0x0000000900057306 */ /* 0x000eb00000209400 */
[----:B-1----:R-:W-:Y:S08]  /*0430*/  MUFU.RCP R7, R7 ;  /* 0x0000000700077308 */ /* 0x002ff00000001000 */
[----:B--2---:R-:W1:Y:S02]  /*0440*/  MUFU.RCP R5, R5 ;  /* 0x0000000500057308 */ /* 0x004e640000001000 */
[----:B-1----:R-:W-:-:S02]  /*0450*/  IADD3 R3, R5, 0xffffffe, RZ ;  /* 0x0ffffffe05037810 */ /* 0x002fc40007ffe0ff */
[----:B------:R-:W-:-:S04]  /*0460*/  IABS R5, R17 ;  /* 0x0000001100057213 */ /* 0x000fc80000000000 */
[----:B------:R-:W1:Y:S01]  /*0470*/  F2I.FTZ.U32.TRUNC.NTZ R3, R3 ;  /* 0x0000000300037305 */ /* 0x000e62000021f000 */
[----:B------:R-:W-:Y:S02]  /*0480*/  IMAD.MOV R5, RZ, RZ, -R5 ;  /* 0x000000ffff057224 */ /* 0x000fe400078e0a05 */
[----:B-1----:R-:W-:-:S04]  /*0490*/  IMAD.MOV R6, RZ, RZ, -R3 ;  /* 0x000000ffff067224 */ /* 0x002fc800078e0a03 */
[----:B------:R-:W-:-:S04]  /*04a0*/  IMAD R11, R6, R9, RZ ;  /* 0x00000009060b7224 */ /* 0x000fc800078e02ff */
[----:B------:R-:W-:Y:S01]  /*04b0*/  IMAD.HI.U32 R2, R3, R11, R2 ;  /* 0x0000000b03027227 */ /* 0x000fe200078e0002 */
[----:B------:R-:W-:-:S05]  /*04c0*/  LOP3.LUT R11, R46, 0x100, RZ, 0xc0, !PT ;  /* 0x000001002e0b7812 */ /* 0x000fca00078ec0ff */
[----:B------:R-:W-:Y:S01]  /*04d0*/  IMAD.HI.U32 R3, R2, R4, RZ ;  /* 0x0000000402037227 */ /* 0x000fe200078e00ff */
[----:B------:R-:W-:-:S03]  /*04e0*/  IABS R2, c[0x0][0x178] ;  /* 0x00005e0000027a13 */ /* 0x000fc60000000000 */
[----:B------:R-:W-:Y:S01]  /*04f0*/  IMAD R4, R3, R5, R4 ;  /* 0x0000000503047224 */ /* 0x000fe200078e0204 */
[----:B------:R-:W-:Y:S01]  /*0500*/  IADD3 R5, R7, 0xffffffe, RZ ;  /* 0x0ffffffe07057810 */ /* 0x000fe20007ffe0ff */
[----:B------:R-:W1:Y:S01]  /*0510*/  I2F.RP R6, R2 ;  /* 0x0000000200067306 */ /* 0x000e620000209400 */
[----:B------:R-:W-:Y:S02]  /*0520*/  IMAD.SHL.U32 R7, R46, 0x20, RZ ;  /* 0x000000202e077824 */ /* 0x000fe400078e00ff */
[----:B------:R-:W-:-:S05]  /*0530*/  ISETP.GT.U32.AND P1, PT, R9, R4, PT ;  /* 0x000000040900720c */ /* 0x000fca0003f24070 */
[----:B------:R-:W2:Y:S08]  /*0540*/  F2I.FTZ.U32.TRUNC.NTZ R5, R5 ;  /* 0x0000000500057305 */ /* 0x000eb0000021f000 */
[----:B------:R-:W-:Y:S01]  /*0550*/  @!P1 IMAD.IADD R4, R4, 0x1, -R9 ;  /* 0x0000000104049824 */ /* 0x000fe200078e0a09 */
[----:B------:R-:W-:Y:S01]  /*0560*/  @!P1 IADD3 R3, R3, 0x1, RZ ;  /* 0x0000000103039810 */ /* 0x000fe20007ffe0ff */
[----:B-1----:R-:W1:Y:S01]  /*0570*/  MUFU.RCP R6, R6 ;  /* 0x0000000600067308 */ /* 0x002e620000001000 */
[----:B------:R-:W-:-:S02]  /*0580*/  ISETP.NE.AND P1, PT, R17, RZ, PT ;  /* 0x000000ff1100720c */ /* 0x000fc40003f25270 */
[----:B------:R-:W-:Y:S02]  /*0590*/  ISETP.GE.U32.AND P0, PT, R4, R9, PT ;  /* 0x000000090400720c */ /* 0x000fe40003f06070 */
[----:B------:R-:W-:Y:S01]  /*05a0*/  LOP3.LUT R4, R14, R17, RZ, 0x3c, !PT ;  /* 0x000000110e047212 */ /* 0x000fe200078e3cff */
[----:B--2---:R-:W-:-:S03]  /*05b0*/  IMAD.MOV R9, RZ, RZ, -R5 ;  /* 0x000000ffff097224 */ /* 0x004fc600078e0a05 */
[----:B------:R-:W-:Y:S01]  /*05c0*/  ISETP.GE.AND P2, PT, R4, RZ, PT ;  /* 0x000000ff0400720c */ /* 0x000fe20003f46270 */
[----:B------:R-:W-:-:S05]  /*05d0*/  IMAD.SHL.U32 R4, R46, 0x80, RZ ;  /* 0x000000802e047824 */ /* 0x000fca00078e00ff */
[----:B------:R-:W-:Y:S02]  /*05e0*/  LOP3.LUT R4, R4, 0x7000, RZ, 0xc0, !PT ;  /* 0x0000700004047812 */ /* 0x000fe400078ec0ff */
[----:B------:R-:W-:Y:S02]  /*05f0*/  @P0 IADD3 R3, R3, 0x1, RZ ;  /* 0x0000000103030810 */ /* 0x000fe40007ffe0ff */
[----:B------:R-:W-:Y:S01]  /*0600*/  LOP3.LUT R12, R4, 0x60, R7, 0xf8, !PT ;  /* 0x00000060040c7812 */ /* 0x000fe200078ef807 */
[----:B------:R-:W-:Y:S02]  /*0610*/  IMAD.MOV.U32 R4, RZ, RZ, RZ ;  /* 0x000000ffff047224 */ /* 0x000fe400078e00ff */
[----:B------:R-:W-:Y:S02]  /*0620*/  IMAD.MOV.U32 R16, RZ, RZ, R3 ;  /* 0x000000ffff107224 */ /* 0x000fe400078e0003 */
[----:B------:R-:W-:Y:S01]  /*0630*/  IMAD.SHL.U32 R3, R8, 0x10, RZ ;  /* 0x0000001008037824 */ /* 0x000fe200078e00ff */
[----:B------:R-:W-:Y:S01]  /*0640*/  SHF.R.U32.HI R8, RZ, 0x3, R11 ;  /* 0x00000003ff087819 */ /* 0x000fe2000001160b */
[----:B------:R-:W-:Y:S01]  /*0650*/  @!P2 IMAD.MOV R16, RZ, RZ, -R16 ;  /* 0x000000ffff10a224 */ /* 0x000fe200078e0a10 */
[----:B------:R-:W-:Y:S01]  /*0660*/  @!P1 LOP3.LUT R16, RZ, R17, RZ, 0x33, !PT ;  /* 0x00000011ff109212 */ /* 0x000fe200078e33ff */
[----:B------:R-:W-:Y:S01]  /*0670*/  IMAD.SHL.U32 R7, R46, 0x4, RZ ;  /* 0x000000042e077824 */ /* 0x000fe200078e00ff */
[----:B------:R-:W-:-:S02]  /*0680*/  LOP3.LUT R3, R8, 0x18ff0, R3, 0x78, !PT ;  /* 0x00018ff008037812 */ /* 0x000fc400078e7803 */
[----:B-1----:R-:W-:Y:S01]  /*0690*/  IADD3 R8, R6, 0xffffffe, RZ ;  /* 0x0ffffffe06087810 */ /* 0x002fe20007ffe0ff */
[----:B------:R-:W-:Y:S01]  /*06a0*/  IMAD.SHL.U32 R117, R16, 0x100, RZ ;  /* 0x0000010010757824 */ /* 0x000fe200078e00ff */
[----:B------:R-:W-:Y:S01]  /*06b0*/  LOP3.LUT R12, R12, 0x70, R7, 0x78, !PT ;  /* 0x000000700c0c7812 */ /* 0x000fe200078e7807 */
[----:B------:R1:W-:Y:S03]  /*06c0*/  STL [R1+0x144], R3 ;  /* 0x0001440301007387 */ /* 0x0003e60000100800 */
[----:B------:R-:W-:Y:S01]  /*06d0*/  LOP3.LUT R6, R117, R10, RZ, 0xfc, !PT ;  /* 0x0000000a75067212 */ /* 0x000fe200078efcff */
[----:B------:R-:W-:-:S03]  /*06e0*/  IMAD.MOV R10, RZ, RZ, -R16 ;  /* 0x000000ffff0a7224 */ /* 0x000fc600078e0a10 */
[----:B------:R-:W-:Y:S01]  /*06f0*/  IABS R13, R6 ;  /* 0x00000006000d7213 */ /* 0x000fe20000000000 */
[----:B------:R-:W-:Y:S01]  /*0700*/  IMAD R10, R17, R10, R14 ;  /* 0x0000000a110a7224 */ /* 0x000fe200078e020e */
[C---:B------:R-:W-:Y:S01]  /*0710*/  LOP3.LUT R18, R6.reuse, 0xf8, RZ, 0xfc, !PT ;  /* 0x000000f806127812 */ /* 0x040fe200078efcff */
[----:B-1----:R-:W-:Y:S01]  /*0720*/  IMAD R3, R9, R0, RZ ;  /* 0x0000000009037224 */ /* 0x002fe200078e02ff */
[C---:B------:R-:W-:Y:S01]  /*0730*/  LOP3.LUT R16, R6.reuse, 0x8, RZ, 0xfc, !PT ;  /* 0x0000000806107812 */ /* 0x040fe200078efcff */
[----:B------:R1:W2:Y:S01]  /*0740*/  F2I.FTZ.U32.TRUNC.NTZ R9, R8 ;  /* 0x0000000800097305 */ /* 0x0002a2000021f000 */
[----:B------:R-:W-:Y:S01]  /*0750*/  LOP3.LUT R17, R6, 0x10, RZ, 0xfc, !PT ;  /* 0x0000001006117812 */ /* 0x000fe200078efcff */
[----:B------:R-:W-:Y:S01]  /*0760*/  IMAD.HI.U32 R5, R5, R3, R4 ;  /* 0x0000000305057227 */ /* 0x000fe200078e0004 */
[C---:B------:R-:W-:Y:S02]  /*0770*/  LOP3.LUT R3, R46.reuse, 0x1c0, RZ, 0xc0, !PT ;  /* 0x000001c02e037812 */ /* 0x040fe400078ec0ff */
[C---:B------:R-:W-:Y:S01]  /*0780*/  LOP3.LUT R4, R46.reuse, 0x180, RZ, 0xc0, !PT ;  /* 0x000001802e047812 */ /* 0x040fe200078ec0ff */
[----:B------:R-:W-:Y:S01]  /*0790*/  IMAD.IADD R10, R15, 0x1, R10 ;  /* 0x000000010f0a7824 */ /* 0x000fe200078e020a */
[----:B------:R-:W-:Y:S01]  /*07a0*/  SHF.R.U32.HI R116, RZ, 0x2, R3 ;  /* 0x00000002ff747819 */ /* 0x000fe20000011603 */
[----:B------:R-:W-:Y:S01]  /*07b0*/  IMAD.SHL.U32 R3, R46, 0x1000, RZ ;  /* 0x000010002e037824 */ /* 0x000fe200078e00ff */
[----:B------:R-:W-:Y:S01]  /*07c0*/  SHF.R.U32.HI R4, RZ, 0x2, R4 ;  /* 0x00000002ff047819 */ /* 0x000fe20000011604 */
[----:B-1----:R-:W-:Y:S01]  /*07d0*/  IMAD.MOV.U32 R8, RZ, RZ, RZ ;  /* 0x000000ffff087224 */ /* 0x002fe200078e00ff */
[----:B------:R-:W-:-:S02]  /*07e0*/  LOP3.LUT R116, R116, 0x7fc, R7, 0x78, !PT ;  /* 0x000007fc74747812 */ /* 0x000fc400078e7807 */
[----:B------:R-:W-:Y:S02]  /*07f0*/  LOP3.LUT R121, R4, 0x7fc, R7, 0x78, !PT ;  /* 0x000007fc04797812 */ /* 0x000fe400078e7807 */
[----:B------:R-:W-:Y:S01]  /*0800*/  LOP3.LUT R4, R3, 0x18000, RZ, 0xc0, !PT ;  /* 0x0001800003047812 */ /* 0x000fe200078ec0ff */
[----:B------:R-:W-:Y:S01]  /*0810*/  IMAD.HI.U32 R3, R5, R13, RZ ;  /* 0x0000000d05037227 */ /* 0x000fe200078e00ff */
[----:B------:R-:W-:Y:S01]  /*0820*/  LOP3.LUT R20, R6, 0x28, RZ, 0xfc, !PT ;  /* 0x0000002806147812 */ /* 0x000fe200078efcff */
[----:B------:R-:W-:Y:S01]  /*0830*/  STL [R1+0xe0], R121 ;  /* 0x0000e07901007387 */ /* 0x000fe20000100800 */
[----:B------:R-:W-:Y:S01]  /*0840*/  IADD3 R11, R11, R4, R12 ;  /* 0x000000040b0b7210 */ /* 0x000fe20007ffe00c */
[----:B------:R-:W-:Y:S01]  /*0850*/  IMAD.MOV R3, RZ, RZ, -R3 ;  /* 0x000000ffff037224 */ /* 0x000fe200078e0a03 */
[----:B------:R-:W-:Y:S01]  /*0860*/  IABS R4, R18 ;  /* 0x0000001200047213 */ /* 0x000fe20000000000 */
[----:B--2---:R-:W-:Y:S01]  /*0870*/  IMAD.MOV R7, RZ, RZ, -R9 ;  /* 0x000000ffff077224 */ /* 0x004fe200078e0a09 */
[----:B------:R-:W-:Y:S01]  /*0880*/  IABS R12, R17 ;  /* 0x00000011000c7213 */ /* 0x000fe20000000000 */
[----:B------:R1:W-:Y:S01]  /*0890*/  STL [R1+0x140], R11 ;  /* 0x0001400b01007387 */ /* 0x0003e20000100800 */
[----:B------:R-:W-:Y:S01]  /*08a0*/  ISETP.GE.AND P1, PT, R16, RZ, PT ;  /* 0x000000ff1000720c */ /* 0x000fe20003f26270 */
[----:B------:R-:W-:Y:S01]  /*08b0*/  IMAD.MOV.U32 R14, RZ, RZ, R4 ;  /* 0x000000ffff0e7224 */ /* 0x000fe200078e0004 */
[----:B------:R-:W-:Y:S01]  /*08c0*/  LOP3.LUT R21, R6, 0x30, RZ, 0xfc, !PT ;  /* 0x0000003006157812 */ /* 0x000fe200078efcff */
[----:B------:R-:W-:Y:S01]  /*08d0*/  IMAD R4, R0, R3, R13 ;  /* 0x0000000300047224 */ /* 0x000fe200078e020d */
[----:B------:R-:W-:Y:S01]  /*08e0*/  ISETP.GE.AND P3, PT, R17, RZ, PT ;  /* 0x000000ff1100720c */ /* 0x000fe20003f66270 */
[----:B------:R-:W-:Y:S01]  /*08f0*/  IMAD.HI.U32 R3, R5, R14, RZ ;  /* 0x0000000e05037227 */ /* 0x000fe200078e00ff */
[----:B------:R-:W-:-:S02]  /*0900*/  IABS R17, R21 ;  /* 0x0000001500117213 */ /* 0x000fc40000000000 */
[C---:B------:R-:W-:Y:S01]  /*0910*/  ISETP.GT.U32.AND P0, PT, R0.reuse, R4, PT ;  /* 0x000000040000720c */ /* 0x040fe20003f04070 */
[----:B------:R-:W-:Y:S01]  /*0920*/  IMAD.MOV R13, RZ, RZ, -R3 ;  /* 0x000000ffff0d7224 */ /* 0x000fe200078e0a03 */
[----:B-1----:R-:W-:Y:S01]  /*0930*/  IABS R11, R16 ;  /* 0x00000010000b7213 */ /* 0x002fe20000000000 */
[----:B------:R-:W-:Y:S01]  /*0940*/  IMAD R7, R7, R2, RZ ;  /* 0x0000000207077224 */ /* 0x000fe200078e02ff */
[----:B------:R-:W-:Y:S01]  /*0950*/  IABS R16, R20 ;  /* 0x0000001400107213 */ /* 0x000fe20000000000 */
[----:B------:R-:W-:Y:S01]  /*0960*/  IMAD R13, R0, R13, R14 ;  /* 0x0000000d000d7224 */ /* 0x000fe200078e020e */
[C---:B------:R-:W-:Y:S01]  /*0970*/  LOP3.LUT R14, R6.reuse, 0x18, RZ, 0xfc, !PT ;  /* 0x00000018060e7812 */ /* 0x040fe200078efcff */
[----:B------:R-:W-:Y:S01]  /*0980*/  IMAD.HI.U32 R3, R5, R11, RZ ;  /* 0x0000000b05037227 */ /* 0x000fe200078e00ff */
[----:B------:R-:W-:Y:S02]  /*0990*/  LOP3.LUT R22, R6, 0x38, RZ, 0xfc, !PT ;  /* 0x0000003806167812 */ /* 0x000fe400078efcff */
[----:B------:R-:W-:Y:S01]  /*09a0*/  ISETP.GT.U32.AND P5, PT, R0, R13, PT ;  /* 0x0000000d0000720c */ /* 0x000fe20003fa4070 */
[----:B------:R-:W-:Y:S01]  /*09b0*/  IMAD.HI.U32 R9, R9, R7, R8 ;  /* 0x0000000709097227 */ /* 0x000fe200078e0008 */
[----:B------:R-:W-:-:S02]  /*09c0*/  ISETP.GE.AND P2, PT, R14, RZ, PT ;  /* 0x000000ff0e00720c */ /* 0x000fc40003f46270 */
[----:B------:R-:W-:Y:S01]  /*09d0*/  IABS R14, R14 ;  /* 0x0000000e000e7213 */ /* 0x000fe20000000000 */
[----:B------:R-:W-:Y:S01]  /*09e0*/  IMAD.HI.U32 R7, R5, R12, RZ ;  /* 0x0000000c05077227 */ /* 0x000fe200078e00ff */
[C---:B------:R-:W-:Y:S02]  /*09f0*/  LOP3.LUT R23, R6.reuse, 0x40, RZ, 0xfc, !PT ;  /* 0x0000004006177812 */ /* 0x040fe400078efcff */
[C---:B------:R-:W-:Y:S01]  /*0a00*/  LOP3.LUT R24, R6.reuse, 0x60, RZ, 0xfc, !PT ;  /* 0x0000006006187812 */ /* 0x040fe200078efcff */
[----:B------:R-:W-:Y:S01]  /*0a10*/  IMAD.MOV R3, RZ, RZ, -R3 ;  /* 0x000000ffff037224 */ /* 0x000fe200078e0a03 */
[----:B------:R-:W-:Y:S01]  /*0a20*/  IABS R19, R23 ;  /* 0x0000001700137213 */ /* 0x000fe20000000000 */
[----:B------:R-:W-:Y:S01]  /*0a30*/  IMAD.MOV R15, RZ, RZ, -R7 ;  /* 0x000000ffff0f7224 */ /* 0x000fe200078e0a07 */
[----:B------:R-:W-:Y:S01]  /*0a40*/  LOP3.LUT R30, R6, 0x78, RZ, 0xfc, !PT ;  /* 0x00000078061e7812 */ /* 0x000fe200078efcff */
[----:B------:R-:W-:Y:S01]  /*0a50*/  @!P0 IMAD.IADD R4, R4, 0x1, -R0 ;  /* 0x0000000104048824 */ /* 0x000fe200078e0a00 */
[----:B------:R-:W-:Y:S01]  /*0a60*/  LOP3.LUT R29, R6, 0x70, RZ, 0xfc, !PT ;  /* 0x00000070061d7812 */ /* 0x000fe200078efcff */
[----:B------:R-:W-:Y:S01]  /*0a70*/  IMAD R7, R0, R3, R11 ;  /* 0x0000000300077224 */ /* 0x000fe200078e020b */
[----:B------:R-:W-:Y:S01]  /*0a80*/  LOP3.LUT R3, R6, 0x20, RZ, 0xfc, !PT ;  /* 0x0000002006037812 */ /* 0x000fe200078efcff */
[C---:B------:R-:W-:Y:S01]  /*0a90*/  IMAD R8, R0.reuse, R15, R12 ;  /* 0x0000000f00087224 */ /* 0x040fe200078e020c */
[C---:B------:R-:W-:Y:S01]  /*0aa0*/  ISETP.GT.U32.AND P4, PT, R0.reuse, R4, PT ;  /* 0x000000040000720c */ /* 0x040fe20003f84070 */
[----:B------:R-:W-:Y:S01]  /*0ab0*/  @!P5 IMAD.IADD R13, R13, 0x1, -R0 ;  /* 0x000000010d0dd824 */ /* 0x000fe200078e0a00 */
[----:B------:R-:W-:-:S02]  /*0ac0*/  ISETP.GT.U32.AND P6, PT, R0, R7, PT ;  /* 0x000000070000720c */ /* 0x000fc40003fc4070 */
[C---:B------:R-:W-:Y:S02]  /*0ad0*/  ISETP.GT.U32.AND P0, PT, R0.reuse, R8, PT ;  /* 0x000000080000720c */ /* 0x040fe40003f04070 */
[----:B------:R-:W-:Y:S02]  /*0ae0*/  ISETP.GT.U32.AND P5, PT, R0, R13, PT ;  /* 0x0000000d0000720c */ /* 0x000fe40003fa4070 */
[----:B------:R-:W-:Y:S02]  /*0af0*/  IABS R15, R3 ;  /* 0x00000003000f7213 */ /* 0x000fe40000000000 */
[----:B------:R-:W-:Y:S02]  /*0b00*/  IABS R26, R30 ;  /* 0x0000001e001a7213 */ /* 0x000fe40000000000 */
[----:B------:R-:W-:Y:S01]  /*0b10*/  IABS R25, R29 ;  /* 0x0000001d00197213 */ /* 0x000fe20000000000 */
[--C-:B------:R-:W-:Y:S01]  /*0b20*/  @!P4 IMAD.IADD R4, R4, 0x1, -R0.reuse ;  /* 0x000000010404c824 */ /* 0x100fe200078e0a00 */
[----:B------:R-:W-:Y:S01]  /*0b30*/  ISETP.GE.AND P4, PT, R3, RZ, PT ;  /* 0x000000ff0300720c */ /* 0x000fe20003f86270 */
[----:B------:R-:W-:Y:S01]  /*0b40*/  @!P6 IMAD.IADD R7, R7, 0x1, -R0 ;  /* 0x000000010707e824 */ /* 0x000fe200078e0a00 */
[C---:B------:R-:W-:Y:S01]  /*0b50*/  ISETP.GE.AND P6, PT, R6.reuse, RZ, PT ;  /* 0x000000ff0600720c */ /* 0x040fe20003fc6270 */
[----:B------:R-:W-:Y:S01]  /*0b60*/  IMAD.HI.U32 R3, R5, R14, RZ ;  /* 0x0000000e05037227 */ /* 0x000fe200078e00ff */
[----:B------:R-:W-:-:S02]  /*0b70*/  LOP3.LUT R32, R6, 0x80, RZ, 0xfc, !PT ;  /* 0x0000008006207812 */ /* 0x000fc400078efcff */
[----:B------:R-:W-:Y:S01]  /*0b80*/  LOP3.LUT R34, R6, 0x90, RZ, 0xfc, !PT ;  /* 0x0000009006227812 */ /* 0x000fe200078efcff */
[--C-:B------:R-:W-:Y:S01]  /*0b90*/  @!P0 IMAD.IADD R8, R8, 0x1, -R0.reuse ;  /* 0x0000000108088824 */ /* 0x100fe200078e0a00 */
[----:B------:R-:W-:Y:S01]  /*0ba0*/  ISETP.GT.U32.AND P0, PT, R0, R7, PT ;  /* 0x000000070000720c */ /* 0x000fe20003f04070 */
[----:B------:R-:W-:Y:S01]  /*0bb0*/  IMAD.MOV R3, RZ, RZ, -R3 ;  /* 0x000000ffff037224 */ /* 0x000fe200078e0a03 */
[----:B------:R-:W-:Y:S01]  /*0bc0*/  IABS R27, R32 ;  /* 0x00000020001b7213 */ /* 0x000fe20000000000 */
[----:B------:R-:W-:Y:S01]  /*0bd0*/  IMAD.HI.U32 R11, R5, R15, RZ ;  /* 0x0000000f050b7227 */ /* 0x000fe200078e00ff */
[C---:B------:R-:W-:Y:S02]  /*0be0*/  LOP3.LUT R33, R6.reuse, 0x88, RZ, 0xfc, !PT ;  /* 0x0000008806217812 */ /* 0x040fe400078efcff */
[----:B------:R-:W-:Y:S01]  /*0bf0*/  LOP3.LUT R36, R6, 0xa0, RZ, 0xfc, !PT ;  /* 0x000000a006247812 */ /* 0x000fe200078efcff */
[----:B------:R-:W-:Y:S01]  /*0c00*/  @!P5 IMAD.IADD R13, R13, 0x1, -R0 ;  /* 0x000000010d0dd824 */ /* 0x000fe200078e0a00 */
[C---:B------:R-:W-:Y:S01]  /*0c10*/  ISETP.GT.U32.AND P5, PT, R0.reuse, R8, PT ;  /* 0x000000080000720c */ /* 0x040fe20003fa4070 */
[C---:B------:R-:W-:Y:S01]  /*0c20*/  IMAD R14, R0.reuse, R3, R14 ;  /* 0x00000003000e7224 */ /* 0x040fe200078e020e */
[----:B------:R-:W-:Y:S01]  /*0c30*/  IABS R28, R33 ;  /* 0x00000021001c7213 */ /* 0x000fe20000000000 */
[----:B------:R-:W-:Y:S01]  /*0c40*/  IMAD.MOV R12, RZ, RZ, -R11 ;  /* 0x000000ffff0c7224 */ /* 0x000fe200078e0a0b */
[----:B------:R-:W-:Y:S01]  /*0c50*/  IABS R31, R36 ;  /* 0x00000024001f7213 */ /* 0x000fe20000000000 */
[----:B------:R-:W-:Y:S01]  /*0c60*/  @!P6 IMAD.MOV R4, RZ, RZ, -R4 ;  /* 0x000000ffff04e224 */ /* 0x000fe200078e0a04 */
[----:B------:R-:W-:Y:S01]  /*0c70*/  ISETP.GT.U32.AND P6, PT, R0, R14, PT ;  /* 0x0000000e0000720c */ /* 0x000fe20003fc4070 */
[----:B------:R-:W-:Y:S01]  /*0c80*/  IMAD.HI.U32 R3, R5, R16, RZ ;  /* 0x0000001005037227 */ /* 0x000fe200078e00ff */
[----:B------:R-:W-:-:S02]  /*0c90*/  LOP3.LUT R35, R6, 0x98, RZ, 0xfc, !PT ;  /* 0x0000009806237812 */ /* 0x000fc400078efcff */
[----:B------:R-:W-:Y:S01]  /*0ca0*/  LOP3.LUT R40, R6, 0xe0, RZ, 0xfc, !PT ;  /* 0x000000e006287812 */ /* 0x000fe200078efcff */
[----:B------:R-:W-:Y:S01]  /*0cb0*/  IMAD R15, R0, R12, R15 ;  /* 0x0000000c000f7224 */ /* 0x000fe200078e020f */
[----:B------:R-:W-:Y:S01]  /*0cc0*/  LOP3.LUT R42, R6, 0xe8, RZ, 0xfc, !PT ;  /* 0x000000e8062a7812 */ /* 0x000fe200078efcff */
[----:B------:R-:W-:Y:S01]  /*0cd0*/  IMAD.MOV R3, RZ, RZ, -R3 ;  /* 0x000000ffff037224 */ /* 0x000fe200078e0a03 */
[----:B------:R-:W-:Y:S01]  /*0ce0*/  IABS R49, R40 ;  /* 0x0000002800317213 */ /* 0x000fe20000000000 */
[--C-:B------:R-:W-:Y:S01]  /*0cf0*/  @!P0 IMAD.IADD R7, R7, 0x1, -R0.reuse ;  /* 0x0000000107078824 */ /* 0x100fe200078e0a00 */
[----:B------:R-:W-:Y:S01]  /*0d00*/  ISETP.GT.U32.AND P0, PT, R0, R15, PT ;  /* 0x0000000f0000720c */ /* 0x000fe20003f04070 */
[----:B------:R-:W-:Y:S01]  /*0d10*/  @!P5 IMAD.IADD R8, R8, 0x1, -R0 ;  /* 0x000000010808d824 */ /* 0x000fe200078e0a00 */
[----:B------:R-:W-:Y:S01]  /*0d20*/  ISETP.GE.AND P5, PT, R18, RZ, PT ;  /* 0x000000ff1200720c */ /* 0x000fe20003fa6270 */
[----:B------:R-:W-:Y:S01]  /*0d30*/  IMAD R16, R0, R3, R16 ;  /* 0x0000000300107224 */ /* 0x000fe200078e0210 */
[----:B------:R-:W-:Y:S01]  /*0d40*/  IABS R18, R22 ;  /* 0x0000001600127213 */ /* 0x000fe20000000000 */
[----:B------:R-:W-:Y:S01]  /*0d50*/  IMAD.HI.U32 R11, R5, R17, RZ ;  /* 0x00000011050b7227 */ /* 0x000fe200078e00ff */
[----:B------:R-:W-:-:S02]  /*0d60*/  IABS R51, R42 ;  /* 0x0000002a00337213 */ /* 0x000fc40000000000 */
[----:B------:R-:W-:Y:S01]  /*0d70*/  LOP3.LUT R38, R6, 0xd8, RZ, 0xfc, !PT ;  /* 0x000000d806267812 */ /* 0x000fe200078efcff */
[--C-:B------:R-:W-:Y:S01]  /*0d80*/  @!P6 IMAD.IADD R14, R14, 0x1, -R0.reuse ;  /* 0x000000010e0ee824 */ /* 0x100fe200078e0a00 */
[C---:B------:R-:W-:Y:S01]  /*0d90*/  ISETP.GT.U32.AND P6, PT, R0.reuse, R16, PT ;  /* 0x000000100000720c */ /* 0x040fe20003fc4070 */
[----:B------:R-:W-:Y:S01]  /*0da0*/  IMAD.MOV R11, RZ, RZ, -R11 ;  /* 0x000000ffff0b7224 */ /* 0x000fe200078e0a0b */
[----:B------:R-:W-:Y:S01]  /*0db0*/  IABS R47, R38 ;  /* 0x00000026002f7213 */ /* 0x000fe20000000000 */
[----:B------:R-:W-:Y:S02]  /*0dc0*/  IMAD.MOV.U32 R3, RZ, RZ, R13 ;  /* 0x000000ffff037224 */ /* 0x000fe400078e000d */
[C---:B------:R-:W-:Y:S02]  /*0dd0*/  IMAD R17, R0.reuse, R11, R17 ;  /* 0x0000000b00117224 */ /* 0x040fe400078e0211 */
[--C-:B------:R-:W-:Y:S02]  /*0de0*/  @!P0 IMAD.IADD R15, R15, 0x1, -R0.reuse ;  /* 0x000000010f0f8824 */ /* 0x100fe400078e0a00 */
[----:B------:R-:W-:Y:S01]  /*0df0*/  @!P5 IMAD.MOV R3, RZ, RZ, -R3 ;  /* 0x000000ffff03d224 */ /* 0x000fe200078e0a03 */
[C---:B------:R-:W-:Y:S01]  /*0e00*/  ISETP.GT.U32.AND P5, PT, R0.reuse, R14, PT ;  /* 0x0000000e0000720c */ /* 0x040fe20003fa4070 */
[----:B------:R-:W-:Y:S01]  /*0e10*/  @!P1 IMAD.MOV R7, RZ, RZ, -R7 ;  /* 0x000000ffff079224 */ /* 0x000fe200078e0a07 */
[----:B------:R-:W-:Y:S01]  /*0e20*/  ISETP.GT.U32.AND P1, PT, R0, R17, PT ;  /* 0x000000110000720c */ /* 0x000fe20003f24070 */
[----:B------:R-:W-:Y:S01]  /*0e30*/  @!P6 IMAD.IADD R16, R16, 0x1, -R0 ;  /* 0x000000011010e824 */ /* 0x000fe200078e0a00 */
[----:B------:R-:W-:Y:S01]  /*0e40*/  ISETP.GT.U32.AND P0, PT, R0, R15, PT ;  /* 0x0000000f0000720c */ /* 0x000fe20003f04070 */
[----:B------:R-:W-:-:S03]  /*0e50*/  IMAD.HI.U32 R11, R5, R18, RZ ;  /* 0x00000012050b7227 */ /* 0x000fc600078e00ff */
[----:B------:R-:W-:Y:S01]  /*0e60*/  ISETP.GT.U32.AND P6, PT, R0, R16, PT ;  /* 0x000000100000720c */ /* 0x000fe20003fc4070 */
[----:B------:R-:W-:-:S04]  /*0e70*/  IMAD.HI.U32 R12, R5, R19, RZ ;  /* 0x00000013050c7227 */ /* 0x000fc800078e00ff */
[----:B------:R-:W-:Y:S02]  /*0e80*/  IMAD.MOV R11, RZ, RZ, -R11 ;  /* 0x000000ffff0b7224 */ /* 0x000fe400078e0a0b */
[----:B------:R-:W-:Y:S02]  /*0e90*/  IMAD.MOV R12, RZ, RZ, -R12 ;  /* 0x000000ffff0c7224 */ /* 0x000fe400078e0a0c */
[----:B------:R-:W-:Y:S01]  /*0ea0*/  @!P3 IMAD.MOV R8, RZ, RZ, -R8 ;  /* 0x000000ffff08b224 */ /* 0x000fe200078e0a08 */
[----:B------:R-:W-:Y:S01]  /*0eb0*/  ISETP.GE.AND P3, PT, R20, RZ, PT ;  /* 0x000000ff1400720c */ /* 0x000fe20003f66270 */
[----:B------:R-:W-:Y:S01]  /*0ec0*/  @!P5 IMAD.IADD R14, R14, 0x1, -R0 ;  /* 0x000000010e0ed824 */ /* 0x000fe200078e0a00 */
[----:B------:R-:W-:Y:S01]  /*0ed0*/  ISETP.GE.AND P5, PT, R21, RZ, PT ;  /* 0x000000ff1500720c */ /* 0x000fe20003fa6270 */
[----:B------:R-:W-:Y:S01]  /*0ee0*/  IMAD R18, R0, R11, R18 ;  /* 0x0000000b00127224 */ /* 0x000fe200078e0212 */
[----:B------:R-:W-:Y:S01]  /*0ef0*/  LOP3.LUT R11, R6, 0x48, RZ, 0xfc, !PT ;  /* 0x00000048060b7812 */ /* 0x000fe200078efcff */
[----:B------:R-:W-:-:S02]  /*0f00*/  @!P1 IMAD.IADD R17, R17, 0x1, -R0 ;  /* 0x0000000111119824 */ /* 0x000fc400078e0a00 */
[----:B------:R-:W-:Y:S01]  /*0f10*/  @!P0 IMAD.IADD R15, R15, 0x1, -R0 ;  /* 0x000000010f0f8824 */ /* 0x000fe200078e0a00 */
[----:B------:R-:W-:Y:S01]  /*0f20*/  IABS R20, R11 ;  /* 0x0000000b00147213 */ /* 0x000fe20000000000 */
[C---:B------:R-:W-:Y:S01]  /*0f30*/  IMAD R19, R0.reuse, R12, R19 ;  /* 0x0000000c00137224 */ /* 0x040fe200078e0213 */
[C---:B------:R-:W-:Y:S01]  /*0f40*/  ISETP.GT.U32.AND P1, PT, R0.reuse, R17, PT ;  /* 0x000000110000720c */ /* 0x040fe20003f24070 */
[----:B------:R-:W-:Y:S01]  /*0f50*/  @!P2 IMAD.MOV R14, RZ, RZ, -R14 ;  /* 0x000000ffff0ea224 */ /* 0x000fe200078e0a0e */
[C---:B------:R-:W-:Y:S01]  /*0f60*/  ISETP.GT.U32.AND P2, PT, R0.reuse, R18, PT ;  /* 0x000000120000720c */ /* 0x040fe20003f44070 */
[----:B------:R-:W-:Y:S01]  /*0f70*/  @!P4 IMAD.MOV R15, RZ, RZ, -R15 ;  /* 0x000000ffff0fc224 */ /* 0x000fe200078e0a0f */
[----:B------:R-:W-:Y:S01]  /*0f80*/  ISETP.GT.U32.AND P4, PT, R0, R19, PT ;  /* 0x000000130000720c */ /* 0x000fe20003f84070 */
[----:B------:R-:W-:Y:S01]  /*0f90*/  @!P6 IMAD.IADD R16, R16, 0x1, -R0 ;  /* 0x000000011010e824 */ /* 0x000fe200078e0a00 */
[----:B------:R-:W-:Y:S02]  /*0fa0*/  ISETP.GE.AND P6, PT, R23, RZ, PT ;  /* 0x000000ff1700720c */ /* 0x000fe40003fc6270 */
[----:B------:R-:W-:Y:S01]  /*0fb0*/  ISETP.GE.AND P0, PT, R22, RZ, PT ;  /* 0x000000ff1600720c */ /* 0x000fe20003f06270 */
[----:B------:R-:W-:Y:S01]  /*0fc0*/  @!P3 IMAD.MOV R16, RZ, RZ, -R16 ;  /* 0x000000ffff10b224 */ /* 0x000fe200078e0a10 */
[----:B------:R-:W-:-:S02]  /*0fd0*/  ISETP.GE.AND P3, PT, R11, RZ, PT ;  /* 0x000000ff0b00720c */ /* 0x000fc40003f66270 */
[C---:B------:R-:W-:Y:S01]  /*0fe0*/  LOP3.LUT R11, R6.reuse, 0x50, RZ, 0xfc, !PT ;  /* 0x00000050060b7812 */ /* 0x040fe200078efcff */
[--C-:B------:R-:W-:Y:S01]  /*0ff0*/  @!P1 IMAD.IADD R17, R17, 0x1, -R0.reuse ;  /* 0x0000000111119824 */ /* 0x100fe200078e0a00 */
[----:B------:R-:W-:Y:S01]  /*1000*/  LOP3.LUT R12, R6, 0x58, RZ, 0xfc, !PT ;  /* 0x00000058060c7812 */ /* 0x000fe200078efcff */
[--C-:B------:R-:W-:Y:S01]  /*1010*/  @!P2 IMAD.IADD R18, R18, 0x1, -R0.reuse ;  /* 0x000000011212a824 */ /* 0x100fe200078e0a00 */
[----:B------:R-:W-:Y:S01]  /*1020*/  ISETP.GE.AND P1, PT, R11, RZ, PT ;  /* 0x000000ff0b00720c */ /* 0x000fe20003f26270 */
[----:B------:R-:W-:Y:S01]  /*1030*/  @!P4 IMAD.IADD R19, R19, 0x1, -R0 ;  /* 0x000000011313c824 */ /* 0x000fe200078e0a00 */
[----:B------:R-:W-:Y:S01]  /*1040*/  IABS R21, R11 ;  /* 0x0000000b00157213 */ /* 0x000fe20000000000 */
[C---:B------:R-:W-:Y:S01]  /*1050*/  IMAD.HI.U32 R11, R5.reuse, R20, RZ ;  /* 0x00000014050b7227 */ /* 0x040fe200078e00ff */
[C---:B------:R-:W-:Y:S02]  /*1060*/  ISETP.GT.U32.AND P2, PT, R0.reuse, R18, PT ;  /* 0x000000120000720c */ /* 0x040fe40003f44070 */
[----:B------:R-:W-:Y:S01]  /*1070*/  ISETP.GT.U32.AND P4, PT, R0, R19, PT ;  /* 0x000000130000720c */ /* 0x000fe20003f84070 */
[----:B------:R-:W-:Y:S01]  /*1080*/  IMAD.MOV R11, RZ, RZ, -R11 ;  /* 0x000000ffff0b7224 */ /* 0x000fe200078e0a0b */
[----:B------:R-:W-:Y:S01]  /*1090*/  IABS R22, R12 ;  /* 0x0000000c00167213 */ /* 0x000fe20000000000 */
[----:B------:R-:W-:Y:S01]  /*10a0*/  @!P5 IMAD.MOV R17, RZ, RZ, -R17 ;  /* 0x000000ffff11d224 */ /* 0x000fe200078e0a11 */
[----:B------:R-:W-:Y:S01]  /*10b0*/  ISETP.GE.AND P5, PT, R12, RZ, PT ;  /* 0x000000ff0c00720c */ /* 0x000fe20003fa6270 */
[----:B------:R-:W-:Y:S01]  /*10c0*/  IMAD R20, R0, R11, R20 ;  /* 0x0000000b00147224 */ /* 0x000fe200078e0214 */
[----:B------:R-:W-:Y:S01]  /*10d0*/  IABS R23, R24 ;  /* 0x0000001800177213 */ /* 0x000fe20000000000 */
[----:B------:R-:W-:-:S04]  /*10e0*/  IMAD.HI.U32 R11, R5, R21, RZ ;  /* 0x00000015050b7227 */ /* 0x000fc800078e00ff */
[----:B------:R-:W-:Y:S02]  /*10f0*/  IMAD.MOV R11, RZ, RZ, -R11 ;  /* 0x000000ffff0b7224 */ /* 0x000fe400078e0a0b */
[--C-:B------:R-:W-:Y:S01]  /*1100*/  @!P2 IMAD.IADD R18, R18, 0x1, -R0.reuse ;  /* 0x000000011212a824 */ /* 0x100fe200078e0a00 */
[----:B------:R-:W-:Y:S01]  /*1110*/  ISETP.GT.U32.AND P2, PT, R0, R20, PT ;  /* 0x000000140000720c */ /* 0x000fe20003f44070 */
[----:B------:R-:W-:Y:S01]  /*1120*/  @!P4 IMAD.IADD R19, R19, 0x1, -R0 ;  /* 0x000000011313c824 */ /* 0x000fe200078e0a00 */
[----:B------:R-:W-:Y:S01]  /*1130*/  ISETP.GE.AND P4, PT, R24, RZ, PT ;  /* 0x000000ff1800720c */ /* 0x000fe20003f86270 */
[C---:B------:R-:W-:Y:S02]  /*1140*/  IMAD R21, R0.reuse, R11, R21 ;  /* 0x0000000b00157224 */ /* 0x040fe400078e0215 */
[----:B------:R-:W-:Y:S02]  /*1150*/  @!P6 IMAD.MOV R19, RZ, RZ, -R19 ;  /* 0x000000ffff13e224 */ /* 0x000fe400078e0a13 */
[----:B------:R-:W-:Y:S01]  /*1160*/  IMAD.HI.U32 R12, R5, R22, RZ ;  /* 0x00000016050c7227 */ /* 0x000fe200078e00ff */
[----:B------:R-:W-:-:S03]  /*1170*/  ISETP.GT.U32.AND P6, PT, R0, R21, PT ;  /* 0x000000150000720c */ /* 0x000fc60003fc4070 */
[----:B------:R-:W-:Y:S02]  /*1180*/  @!P0 IMAD.MOV R18, RZ, RZ, -R18 ;  /* 0x000000ffff128224 */ /* 0x000fe400078e0a12 */
[----:B------:R-:W-:Y:S02]  /*1190*/  @!P2 IMAD.IADD R20, R20, 0x1, -R0 ;  /* 0x000000011414a824 */ /* 0x000fe400078e0a00 */
[----:B------:R-:W-:Y:S01]  /*11a0*/  IMAD.MOV R13, RZ, RZ, -R12 ;  /* 0x000000ffff0d7224 */ /* 0x000fe200078e0a0c */
[----:B------:R-:W-:Y:S01]  /*11b0*/  LOP3.LUT R12, R6, 0x68, RZ, 0xfc, !PT ;  /* 0x00000068060c7812 */ /* 0x000fe200078efcff */
[----:B------:R-:W-:Y:S01]  /*11c0*/  IMAD.HI.U32 R11, R5, R23, RZ ;  /* 0x00000017050b7227 */ /* 0x000fe200078e00ff */
[----:B------:R-:W-:Y:S02]  /*11d0*/  ISETP.GT.U32.AND P0, PT, R0, R20, PT ;  /* 0x000000140000720c */ /* 0x000fe40003f04070 */
[----:B------:R-:W-:Y:S01]  /*11e0*/  IABS R24, R12 ;  /* 0x0000000c00187213 */ /* 0x000fe20000000000 */
[----:B------:R-:W-:Y:S01]  /*11f0*/  @!P6 IMAD.IADD R21, R21, 0x1, -R0 ;  /* 0x000000011515e824 */ /* 0x000fe200078e0a00 */
[----:B------:R-:W-:Y:S01]  /*1200*/  ISETP.GE.AND P2, PT, R12, RZ, PT ;  /* 0x000000ff0c00720c */ /* 0x000fe20003f46270 */
[----:B------:R-:W-:-:S02]  /*1210*/  IMAD.MOV R11, RZ, RZ, -R11 ;  /* 0x000000ffff0b7224 */ /* 0x000fc400078e0a0b */
[C---:B------:R-:W-:Y:S01]  /*1220*/  IMAD R22, R0.reuse, R13, R22 ;  /* 0x0000000d00167224 */ /* 0x040fe200078e0216 */
[C---:B------:R-:W-:Y:S01]  /*1230*/  ISETP.GT.U32.AND P6, PT, R0.reuse, R21, PT ;  /* 0x000000150000720c */ /* 0x040fe20003fc4070 */
[----:B------:R-:W-:Y:S02]  /*1240*/  IMAD R23, R0, R11, R23 ;  /* 0x0000000b00177224 */ /* 0x000fe400078e0217 */
[----:B------:R-:W-:-:S04]  /*1250*/  IMAD.HI.U32 R11, R5, R24, RZ ;  /* 0x00000018050b7227 */ /* 0x000fc800078e00ff */
[----:B------:R-:W-:Y:S01]  /*1260*/  @!P0 IMAD.IADD R20, R20, 0x1, -R0 ;  /* 0x0000000114148824 */ /* 0x000fe200078e0a00 */
[C---:B------:R-:W-:Y:S01]  /*1270*/  ISETP.GT.U32.AND P0, PT, R0.reuse, R22, PT ;  /* 0x000000160000720c */ /* 0x040fe20003f04070 */
[----:B------:R-:W-:Y:S02]  /*1280*/  IMAD.MOV R11, RZ, RZ, -R11 ;  /* 0x000000ffff0b7224 */ /* 0x000fe400078e0a0b */
[----:B------:R-:W-:Y:S02]  /*1290*/  @!P3 IMAD.MOV R20, RZ, RZ, -R20 ;  /* 0x000000ffff14b224 */ /* 0x000fe400078e0a14 */
[----:B------:R-:W-:Y:S01]  /*12a0*/  @!P6 IMAD.IADD R21, R21, 0x1, -R0 ;  /* 0x000000011515e824 */ /* 0x000fe200078e0a00 */
[C---:B------:R-:W-:Y:S01]  /*12b0*/  ISETP.GT.U32.AND P6, PT, R0.reuse, R23, PT ;  /* 0x000000170000720c */ /* 0x040fe20003fc4070 */
[----:B------:R-:W-:Y:S02]  /*12c0*/  IMAD R24, R0, R11, R24 ;  /* 0x0000000b00187224 */ /* 0x000fe400078e0218 */
[----:B------:R-:W-:-:S03]  /*12d0*/  IMAD.HI.U32 R11, R5, R26, RZ ;  /* 0x0000001a050b7227 */ /* 0x000fc600078e00ff */
[----:B------:R-:W-:Y:S01]  /*12e0*/  ISETP.GT.U32.AND P3, PT, R0, R24, PT ;  /* 0x000000180000720c */ /* 0x000fe20003f64070 */
[----:B------:R-:W-:Y:S02]  /*12f0*/  IMAD.MOV R13, RZ, RZ, -R11 ;  /* 0x000000ffff0d7224 */ /* 0x000fe400078e0a0b */
[----:B------:R-:W-:Y:S02]  /*1300*/  @!P0 IMAD.IADD R22, R22, 0x1, -R0 ;  /* 0x0000000116168824 */ /* 0x000fe400078e0a00 */
[C---:B------:R-:W-:Y:S02]  /*1310*/  IMAD R26, R0.reuse, R13, R26 ;  /* 0x0000000d001a7224 */ /* 0x040fe400078e021a */
[----:B------:R-:W-:Y:S01]  /*1320*/  @!P6 IMAD.IADD R23, R23, 0x1, -R0 ;  /* 0x000000011717e824 */ /* 0x000fe200078e0a00 */
[C---:B------:R-:W-:Y:S01]  /*1330*/  ISETP.GT.U32.AND P0, PT, R0.reuse, R22, PT ;  /* 0x000000160000720c */ /* 0x040fe20003f04070 */
[----:B------:R-:W-:Y:S01]  /*1340*/  IMAD.HI.U32 R12, R5, R25, RZ ;  /* 0x00000019050c7227 */ /* 0x000fe200078e00ff */
[----:B------:R-:W-:-:S03]  /*1350*/  ISETP.GT.U32.AND P6, PT, R0, R26, PT ;  /* 0x0000001a0000720c */ /* 0x000fc60003fc4070 */
[----:B------:R-:W-:Y:S02]  /*1360*/  IMAD.MOV R12, RZ, RZ, -R12 ;  /* 0x000000ffff0c7224 */ /* 0x000fe400078e0a0c */
[----:B------:R-:W-:-:S04]  /*1370*/  IMAD.HI.U32 R11, R5, R27, RZ ;  /* 0x0000001b050b7227 */ /* 0x000fc800078e00ff */
[----:B------:R-:W-:Y:S02]  /*1380*/  IMAD R25, R0, R12, R25 ;  /* 0x0000000c00197224 */ /* 0x000fe400078e0219 */
[----:B------:R-:W-:Y:S02]  /*1390*/  @!P1 IMAD.MOV R21, RZ, RZ, -R21 ;  /* 0x000000ffff159224 */ /* 0x000fe400078e0a15 */
[--C-:B------:R-:W-:Y:S01]  /*13a0*/  @!P0 IMAD.IADD R22, R22, 0x1, -R0.reuse ;  /* 0x0000000116168824 */ /* 0x100fe200078e0a00 */
[----:B------:R-:W-:Y:S01]  /*13b0*/  ISETP.GT.U32.AND P1, PT, R0, R25, PT ;  /* 0x000000190000720c */ /* 0x000fe20003f24070 */
[--C-:B------:R-:W-:Y:S01]  /*13c0*/  @!P3 IMAD.IADD R24, R24, 0x1, -R0.reuse ;  /* 0x000000011818b824 */ /* 0x100fe200078e0a00 */
[----:B------:R-:W-:Y:S01]  /*13d0*/  ISETP.GE.AND P0, PT, R29, RZ, PT ;  /* 0x000000ff1d00720c */ /* 0x000fe20003f06270 */
[----:B------:R-:W-:Y:S01]  /*13e0*/  @!P6 IMAD.IADD R26, R26, 0x1, -R0 ;  /* 0x000000011a1ae824 */ /* 0x000fe200078e0a00 */
[C---:B------:R-:W-:Y:S01]  /*13f0*/  ISETP.GT.U32.AND P3, PT, R0.reuse, R23, PT ;  /* 0x000000170000720c */ /* 0x040fe20003f64070 */
[----:B------:R-:W-:Y:S01]  /*1400*/  IMAD.MOV R11, RZ, RZ, -R11 ;  /* 0x000000ffff0b7224 */ /* 0x000fe200078e0a0b */
[----:B------:R-:W-:Y:S01]  /*1410*/  IABS R29, R34 ;  /* 0x00000022001d7213 */ /* 0x000fe20000000000 */
[----:B------:R-:W-:Y:S01]  /*1420*/  @!P5 IMAD.MOV R22, RZ, RZ, -R22 ;  /* 0x000000ffff16d224 */ /* 0x000fe200078e0a16 */
[C---:B------:R-:W-:Y:S01]  /*1430*/  ISETP.GT.U32.AND P5, PT, R0.reuse, R26, PT ;  /* 0x0000001a0000720c */ /* 0x040fe20003fa4070 */
[----:B------:R-:W-:-:S02]  /*1440*/  IMAD R27, R0, R11, R27 ;  /* 0x0000000b001b7224 */ /* 0x000fc400078e021b */
[----:B------:R-:W-:-:S04]  /*1450*/  IMAD.HI.U32 R11, R5, R29, RZ ;  /* 0x0000001d050b7227 */ /* 0x000fc800078e00ff */
[----:B------:R-:W-:Y:S02]  /*1460*/  IMAD.MOV R11, RZ, RZ, -R11 ;  /* 0x000000ffff0b7224 */ /* 0x000fe400078e0a0b */
[--C-:B------:R-:W-:Y:S01]  /*1470*/  @!P1 IMAD.IADD R25, R25, 0x1, -R0.reuse ;  /* 0x0000000119199824 */ /* 0x100fe200078e0a00 */
[C---:B------:R-:W-:Y:S01]  /*1480*/  ISETP.GT.U32.AND P1, PT, R0.reuse, R24, PT ;  /* 0x000000180000720c */ /* 0x040fe20003f24070 */
[----:B------:R-:W-:Y:S01]  /*1490*/  @!P3 IMAD.IADD R23, R23, 0x1, -R0 ;  /* 0x000000011717b824 */ /* 0x000fe200078e0a00 */
[C---:B------:R-:W-:Y:S01]  /*14a0*/  ISETP.GT.U32.AND P3, PT, R0.reuse, R27, PT ;  /* 0x0000001b0000720c */ /* 0x040fe20003f64070 */
[C---:B------:R-:W-:Y:S01]  /*14b0*/  IMAD R29, R0.reuse, R11, R29 ;  /* 0x0000000b001d7224 */ /* 0x040fe200078e021d */
[----:B------:R-:W-:Y:S01]  /*14c0*/  ISETP.GT.U32.AND P6, PT, R0, R25, PT ;  /* 0x000000190000720c */ /* 0x000fe20003fc4070 */
[----:B------:R-:W-:-:S04]  /*14d0*/  IMAD.HI.U32 R12, R5, R28, RZ ;  /* 0x0000001c050c7227 */ /* 0x000fc800078e00ff */
[----:B------:R-:W-:Y:S01]  /*14e0*/  @!P5 IMAD.IADD R26, R26, 0x1, -R0 ;  /* 0x000000011a1ad824 */ /* 0x000fe200078e0a00 */
[----:B------:R-:W-:Y:S01]  /*14f0*/  ISETP.GT.U32.AND P5, PT, R0, R29, PT ;  /* 0x0000001d0000720c */ /* 0x000fe20003fa4070 */
[----:B------:R-:W-:Y:S02]  /*1500*/  IMAD.MOV R13, RZ, RZ, -R12 ;  /* 0x000000ffff0d7224 */ /* 0x000fe400078e0a0c */
[----:B------:R-:W-:Y:S02]  /*1510*/  @!P1 IMAD.IADD R24, R24, 0x1, -R0 ;  /* 0x0000000118189824 */ /* 0x000fe400078e0a00 */
[----:B------:R-:W-:Y:S01]  /*1520*/  IMAD R28, R0, R13, R28 ;  /* 0x0000000d001c7224 */ /* 0x000fe200078e021c */
[----:B------:R-:W-:Y:S01]  /*1530*/  IABS R13, R35 ;  /* 0x00000023000d7213 */ /* 0x000fe20000000000 */
[--C-:B------:R-:W-:Y:S01]  /*1540*/  @!P3 IMAD.IADD R27, R27, 0x1, -R0.reuse ;  /* 0x000000011b1bb824 */ /* 0x100fe200078e0a00 */
[----:B------:R-:W-:Y:S01]  /*1550*/  ISETP.GE.AND P3, PT, R32, RZ, PT ;  /* 0x000000ff2000720c */ /* 0x000fe20003f66270 */
[----:B------:R-:W-:Y:S01]  /*1560*/  @!P6 IMAD.IADD R25, R25, 0x1, -R0 ;  /* 0x000000011919e824 */ /* 0x000fe200078e0a00 */
[----:B------:R-:W-:Y:S01]  /*1570*/  ISETP.GT.U32.AND P1, PT, R0, R28, PT ;  /* 0x0000001c0000720c */ /* 0x000fe20003f24070 */
[----:B------:R-:W-:Y:S01]  /*1580*/  IMAD.HI.U32 R12, R5, R31, RZ ;  /* 0x0000001f050c7227 */ /* 0x000fe200078e00ff */
[----:B------:R-:W-:-:S02]  /*1590*/  ISETP.GE.AND P6, PT, R30, RZ, PT ;  /* 0x000000ff1e00720c */ /* 0x000fc40003fc6270 */
[----:B------:R-:W-:Y:S01]  /*15a0*/  LOP3.LUT R30, R6, 0xa8, RZ, 0xfc, !PT ;  /* 0x000000a8061e7812 */ /* 0x000fe200078efcff */
[----:B------:R-:W-:Y:S01]  /*15b0*/  @!P5 IMAD.IADD R29, R29, 0x1, -R0 ;  /* 0x000000011d1dd824 */ /* 0x000fe200078e0a00 */
[----:B------:R-:W-:Y:S01]  /*15c0*/  ISETP.GT.U32.AND P5, PT, R0, R27, PT ;  /* 0x0000001b0000720c */ /* 0x000fe20003fa4070 */
[----:B------:R-:W-:Y:S02]  /*15d0*/  IMAD.MOV R12, RZ, RZ, -R12 ;  /* 0x000000ffff0c7224 */ /* 0x000fe400078e0a0c */
[----:B------:R-:W-:-:S04]  /*15e0*/  IMAD.HI.U32 R11, R5, R13, RZ ;  /* 0x0000000d050b7227 */ /* 0x000fc800078e00ff */
[----:B------:R-:W-:Y:S01]  /*15f0*/  @!P1 IMAD.IADD R28, R28, 0x1, -R0 ;  /* 0x000000011c1c9824 */ /* 0x000fe200078e0a00 */
[----:B------:R-:W-:Y:S01]  /*1600*/  ISETP.GE.AND P1, PT, R33, RZ, PT ;  /* 0x000000ff2100720c */ /* 0x000fe20003f26270 */
[C---:B------:R-:W-:Y:S01]  /*1610*/  IMAD R31, R0.reuse, R12, R31 ;  /* 0x0000000c001f7224 */ /* 0x040fe200078e021f */
[----:B------:R-:W-:Y:S01]  /*1620*/  IABS R33, R30 ;  /* 0x0000001e00217213 */ /* 0x000fe20000000000 */
[----:B------:R-:W-:Y:S01]  /*1630*/  @!P4 IMAD.MOV R23, RZ, RZ, -R23 ;  /* 0x000000ffff17c224 */ /* 0x000fe200078e0a17 */
[----:B------:R-:W-:Y:S01]  /*1640*/  ISETP.GT.U32.AND P4, PT, R0, R29, PT ;  /* 0x0000001d0000720c */ /* 0x000fe20003f84070 */
[----:B------:R-:W-:Y:S01]  /*1650*/  IMAD.MOV R11, RZ, RZ, -R11 ;  /* 0x000000ffff0b7224 */ /* 0x000fe200078e0a0b */
[----:B------:R-:W-:Y:S01]  /*1660*/  LOP3.LUT R12, R6, 0xb0, RZ, 0xfc, !PT ;  /* 0x000000b0060c7812 */ /* 0x000fe200078efcff */
[----:B------:R-:W-:Y:S01]  /*1670*/  @!P6 IMAD.MOV R26, RZ, RZ, -R26 ;  /* 0x000000ffff1ae224 */ /* 0x000fe200078e0a1a */
[----:B------:R-:W-:Y:S01]  /*1680*/  ISETP.GE.AND P6, PT, R34, RZ, PT ;  /* 0x000000ff2200720c */ /* 0x000fe20003fc6270 */
[----:B------:R-:W-:Y:S01]  /*1690*/  @!P5 IMAD.IADD R27, R27, 0x1, -R0 ;  /* 0x000000011b1bd824 */ /* 0x000fe200078e0a00 */
[C---:B------:R-:W-:Y:S01]  /*16a0*/  ISETP.GT.U32.AND P5, PT, R0.reuse, R31, PT ;  /* 0x0000001f0000720c */ /* 0x040fe20003fa4070 */
[----:B------:R-:W-:Y:S01]  /*16b0*/  IMAD R13, R0, R11, R13 ;  /* 0x0000000b000d7224 */ /* 0x000fe200078e020d */
[----:B------:R-:W-:Y:S01]  /*16c0*/  IABS R37, R12 ;  /* 0x0000000c00257213 */ /* 0x000fe20000000000 */
[----:B------:R-:W-:Y:S01]  /*16d0*/  IMAD.HI.U32 R11, R5, R33, RZ ;  /* 0x00000021050b7227 */ /* 0x000fe200078e00ff */
[----:B------:R-:W-:-:S03]  /*16e0*/  LOP3.LUT R34, R6, 0xc0, RZ, 0xfc, !PT ;  /* 0x000000c006227812 */ /* 0x000fc600078efcff */
[----:B------:R-:W-:Y:S01]  /*16f0*/  @!P2 IMAD.MOV R24, RZ, RZ, -R24 ;  /* 0x000000ffff18a224 */ /* 0x000fe200078e0a18 */
[C---:B------:R-:W-:Y:S01]  /*1700*/  ISETP.GT.U32.AND P2, PT, R0.reuse, R28, PT ;  /* 0x0000001c0000720c */ /* 0x040fe20003f44070 */
[----:B------:R-:W-:Y:S01]  /*1710*/  @!P0 IMAD.MOV R25, RZ, RZ, -R25 ;  /* 0x000000ffff198224 */ /* 0x000fe200078e0a19 */
[----:B------:R-:W-:Y:S01]  /*1720*/  ISETP.GT.U32.AND P0, PT, R0, R13, PT ;  /* 0x0000000d0000720c */ /* 0x000fe20003f04070 */
[----:B------:R-:W-:Y:S01]  /*1730*/  IMAD.MOV R11, RZ, RZ, -R11 ;  /* 0x000000ffff0b7224 */ /* 0x000fe200078e0a0b */
[----:B------:R-:W-:Y:S01]  /*1740*/  IABS R41, R34 ;  /* 0x0000002200297213 */ /* 0x000fe20000000000 */
[--C-:B------:R-:W-:Y:S01]  /*1750*/  @!P4 IMAD.IADD R29, R29, 0x1, -R0.reuse ;  /* 0x000000011d1dc824 */ /* 0x100fe200078e0a00 */
[----:B------:R-:W-:Y:S01]  /*1760*/  ISETP.GE.AND P4, PT, R36, RZ, PT ;  /* 0x000000ff2400720c */ /* 0x000fe20003f86270 */
[----:B------:R-:W-:Y:S01]  /*1770*/  IMAD R33, R0, R11, R33 ;  /* 0x0000000b00217224 */ /* 0x000fe200078e0221 */
[----:B------:R-:W-:Y:S01]  /*1780*/  LOP3.LUT R36, R6, 0xc8, RZ, 0xfc, !PT ;  /* 0x000000c806247812 */ /* 0x000fe200078efcff */
[----:B------:R-:W-:-:S02]  /*1790*/  @!P5 IMAD.IADD R31, R31, 0x1, -R0 ;  /* 0x000000011f1fd824 */ /* 0x000fc400078e0a00 */
[----:B------:R-:W-:Y:S01]  /*17a0*/  @!P6 IMAD.MOV R29, RZ, RZ, -R29 ;  /* 0x000000ffff1de224 */ /* 0x000fe200078e0a1d */
[C---:B------:R-:W-:Y:S01]  /*17b0*/  ISETP.GT.U32.AND P6, PT, R0.reuse, R33, PT ;  /* 0x000000210000720c */ /* 0x040fe20003fc4070 */
[----:B------:R-:W-:Y:S01]  /*17c0*/  @!P3 IMAD.MOV R27, RZ, RZ, -R27 ;  /* 0x000000ffff1bb224 */ /* 0x000fe200078e0a1b */
[----:B------:R-:W-:Y:S01]  /*17d0*/  ISETP.GT.U32.AND P3, PT, R0, R31, PT ;  /* 0x0000001f0000720c */ /* 0x000fe20003f64070 */
[--C-:B------:R-:W-:Y:S01]  /*17e0*/  @!P2 IMAD.IADD R28, R28, 0x1, -R0.reuse ;  /* 0x000000011c1ca824 */ /* 0x100fe200078e0a00 */
[----:B------:R-:W-:Y:S01]  /*17f0*/  ISETP.GE.AND P2, PT, R35, RZ, PT ;  /* 0x000000ff2300720c */ /* 0x000fe20003f46270 */
[----:B------:R-:W-:Y:S01]  /*1800*/  @!P0 IMAD.IADD R13, R13, 0x1, -R0 ;  /* 0x000000010d0d8824 */ /* 0x000fe200078e0a00 */
[----:B------:R-:W-:Y:S01]  /*1810*/  IABS R43, R36 ;  /* 0x00000024002b7213 */ /* 0x000fe20000000000 */
[----:B------:R-:W-:Y:S01]  /*1820*/  @!P1 IMAD.MOV R28, RZ, RZ, -R28 ;  /* 0x000000ffff1c9224 */ /* 0x000fe200078e0a1c */
[----:B------:R-:W-:Y:S01]  /*1830*/  ISETP.GE.AND P1, PT, R12, RZ, PT ;  /* 0x000000ff0c00720c */ /* 0x000fe20003f26270 */
[----:B------:R-:W-:Y:S01]  /*1840*/  IMAD.HI.U32 R11, R5, R37, RZ ;  /* 0x00000025050b7227 */ /* 0x000fe200078e00ff */
[----:B------:R-:W-:-:S02]  /*1850*/  ISETP.GT.U32.AND P5, PT, R0, R13, PT ;  /* 0x0000000d0000720c */ /* 0x000fc40003fa4070 */
[----:B------:R-:W-:Y:S01]  /*1860*/  LOP3.LUT R12, R6, 0xb8, RZ, 0xfc, !PT ;  /* 0x000000b8060c7812 */ /* 0x000fe200078efcff */
[--C-:B------:R-:W-:Y:S01]  /*1870*/  @!P6 IMAD.IADD R33, R33, 0x1, -R0.reuse ;  /* 0x000000012121e824 */ /* 0x100fe200078e0a00 */
[----:B------:R-:W-:Y:S01]  /*1880*/  ISETP.GE.AND P0, PT, R30, RZ, PT ;  /* 0x000000ff1e00720c */ /* 0x000fe20003f06270 */
[----:B------:R-:W-:Y:S01]  /*1890*/  IMAD.MOV R11, RZ, RZ, -R11 ;  /* 0x000000ffff0b7224 */ /* 0x000fe200078e0a0b */
[----:B------:R-:W-:Y:S01]  /*18a0*/  IABS R32, R12 ;  /* 0x0000000c00207213 */ /* 0x000fe20000000000 */
[----:B------:R-:W-:Y:S01]  /*18b0*/  @!P3 IMAD.IADD R31, R31, 0x1, -R0 ;  /* 0x000000011f1fb824 */ /* 0x000fe200078e0a00 */
[----:B------:R-:W-:Y:S01]  /*18c0*/  ISETP.GE.AND P3, PT, R12, RZ, PT ;  /* 0x000000ff0c00720c */ /* 0x000fe20003f66270 */
[C---:B------:R-:W-:Y:S01]  /*18d0*/  IMAD R37, R0.reuse, R11, R37 ;  /* 0x0000000b00257224 */ /* 0x040fe200078e0225 */
[----:B------:R-:W-:Y:S01]  /*18e0*/  ISETP.GT.U32.AND P6, PT, R0, R33, PT ;  /* 0x000000210000720c */ /* 0x000fe20003fc4070 */
[----:B------:R-:W-:Y:S01]  /*18f0*/  IMAD.HI.U32 R12, R5, R32, RZ ;  /* 0x00000020050c7227 */ /* 0x000fe200078e00ff */
[----:B------:R-:W-:-:S03]  /*1900*/  LOP3.LUT R11, R46, 0x7f, RZ, 0xc0, !PT ;  /* 0x0000007f2e0b7812 */ /* 0x000fc600078ec0ff */
[----:B------:R-:W-:Y:S01]  /*1910*/  @!P5 IMAD.IADD R13, R13, 0x1, -R0 ;  /* 0x000000010d0dd824 */ /* 0x000fe200078e0a00 */
[----:B------:R-:W-:Y:S01]  /*1920*/  ISETP.GT.U32.AND P5, PT, R0, R37, PT ;  /* 0x000000250000720c */ /* 0x000fe20003fa4070 */
[----:B------:R-:W-:Y:S02]  /*1930*/  IMAD.MOV R35, RZ, RZ, -R12 ;  /* 0x000000ffff237224 */ /* 0x000fe400078e0a0c */
[----:B------:R-:W-:Y:S02]  /*1940*/  IMAD R44, R10, 0x80, R11 ;  /* 0x000000800a2c7824 */ /* 0x000fe400078e020b */
[----:B------:R-:W-:Y:S01]  /*1950*/  IMAD R11, R0, R35, R32 ;  /* 0x00000023000b7224 */ /* 0x000fe200078e0220 */
[----:B------:R-:W-:Y:S01]  /*1960*/  LOP3.LUT R32, R6, 0xd0, RZ, 0xfc, !PT ;  /* 0x000000d006207812 */ /* 0x000fe200078efcff */
[----:B------:R-:W-:Y:S01]  /*1970*/  @!P6 IMAD.IADD R33, R33, 0x1, -R0 ;  /* 0x000000012121e824 */ /* 0x000fe200078e0a00 */
[----:B------:R1:W-:Y:S01]  /*1980*/  STL [R1+0x148], R44 ;  /* 0x0001482c01007387 */ /* 0x0003e20000100800 */
[----:B------:R-:W-:Y:S01]  /*1990*/  IMAD.HI.U32 R10, R5, R43, RZ ;  /* 0x0000002b050a7227 */ /* 0x000fe200078e00ff */
[----:B------:R-:W-:-:S03]  /*19a0*/  ISETP.GT.U32.AND P6, PT, R0, R11, PT ;  /* 0x0000000b0000720c */ /* 0x000fc60003fc4070 */
[----:B------:R-:W-:Y:S02]  /*19b0*/  @!P5 IMAD.IADD R37, R37, 0x1, -R0 ;  /* 0x000000012525d824 */ /* 0x000fe400078e0a00 */
[----:B------:R-:W-:Y:S02]  /*19c0*/  IMAD.MOV R10, RZ, RZ, -R10 ;  /* 0x000000ffff0a7224 */ /* 0x000fe400078e0a0a */
[----:B------:R-:W-:Y:S01]  /*19d0*/  IMAD.HI.U32 R30, R5, R41, RZ ;  /* 0x00000029051e7227 */ /* 0x000fe200078e00ff */
[----:B------:R-:W-:-:S03]  /*19e0*/  ISETP.GT.U32.AND P5, PT, R0, R37, PT ;  /* 0x000000250000720c */ /* 0x000fc60003fa4070 */
[C---:B------:R-:W-:Y:S02]  /*19f0*/  IMAD R43, R0.reuse, R10, R43 ;  /* 0x0000000a002b7224 */ /* 0x040fe400078e022b */
[----:B------:R-:W-:Y:S02]  /*1a00*/  @!P6 IMAD.IADD R11, R11, 0x1, -R0 ;  /* 0x000000010b0be824 */ /* 0x000fe400078e0a00 */
[----:B------:R-:W-:Y:S01]  /*1a10*/  IMAD.MOV R30, RZ, RZ, -R30 ;  /* 0x000000ffff1e7224 */ /* 0x000fe200078e0a1e */
[C---:B------:R-:W-:Y:S01]  /*1a20*/  ISETP.GT.U32.AND P6, PT, R0.reuse, R43, PT ;  /* 0x0000002b0000720c */ /* 0x040fe20003fc4070 */
[----:B------:R-:W-:Y:S02]  /*1a30*/  IMAD.MOV.U32 R35, RZ, RZ, R13 ;  /* 0x000000ffff237224 */ /* 0x000fe400078e000d */
[----:B------:R-:W-:Y:S01]  /*1a40*/  IMAD R41, R0, R30, R41 ;  /* 0x0000001e00297224 */ /* 0x000fe200078e0229 */
[----:B------:R-:W-:Y:S01]  /*1a50*/  IABS R30, R32 ;  /* 0x00000020001e7213 */ /* 0x000fe20000000000 */
[----:B------:R-:W-:-:S02]  /*1a60*/  @!P5 IMAD.IADD R37, R37, 0x1, -R0 ;  /* 0x000000012525d824 */ /* 0x000fc400078e0a00 */
[----:B------:R-:W-:Y:S01]  /*1a70*/  IMAD.HI.U32 R13, R5, R49, RZ ;  /* 0x00000031050d7227 */ /* 0x000fe200078e00ff */
[----:B------:R-:W-:-:S03]  /*1a80*/  ISETP.GT.U32.AND P5, PT, R0, R41, PT ;  /* 0x000000290000720c */ /* 0x000fc60003fa4070 */
[----:B------:R-:W-:-:S04]  /*1a90*/  IMAD.HI.U32 R10, R5, R30, RZ ;  /* 0x0000001e050a7227 */ /* 0x000fc800078e00ff */
[----:B------:R-:W-:Y:S02]  /*1aa0*/  @!P6 IMAD.IADD R43, R43, 0x1, -R0 ;  /* 0x000000012b2be824 */ /* 0x000fe400078e0a00 */
[----:B------:R-:W-:Y:S02]  /*1ab0*/  IMAD.MOV R39, RZ, RZ, -R10 ;  /* 0x000000ffff277224 */ /* 0x000fe400078e0a0a */
[----:B------:R-:W-:Y:S01]  /*1ac0*/  IMAD.MOV R10, RZ, RZ, -R13 ;  /* 0x000000ffff0a7224 */ /* 0x000fe200078e0a0d */
[C---:B------:R-:W-:Y:S01]  /*1ad0*/  ISETP.GT.U32.AND P6, PT, R0.reuse, R43, PT ;  /* 0x0000002b0000720c */ /* 0x040fe20003fc4070 */
[----:B------:R-:W-:Y:S01]  /*1ae0*/  @!P5 IMAD.IADD R41, R41, 0x1, -R0 ;  /* 0x000000012929d824 */ /* 0x000fe200078e0a00 */
[C---:B------:R-:W-:Y:S01]  /*1af0*/  ISETP.GT.U32.AND P5, PT, R0.reuse, R11, PT ;  /* 0x0000000b0000720c */ /* 0x040fe20003fa4070 */
[----:B------:R-:W-:Y:S01]  /*1b00*/  IMAD R49, R0, R10, R49 ;  /* 0x0000000a00317224 */ /* 0x000fe200078e0231 */
[----:B------:R-:W-:Y:S01]  /*1b10*/  LOP3.LUT R10, R6, 0xf0, RZ, 0xfc, !PT ;  /* 0x000000f0060a7812 */ /* 0x000fe200078efcff */
[----:B------:R-:W-:-:S03]  /*1b20*/  IMAD.HI.U32 R6, R5, R51, RZ ;  /* 0x0000003305067227 */ /* 0x000fc600078e00ff */
[----:B------:R-:W-:Y:S01]  /*1b30*/  IABS R53, R10 ;  /* 0x0000000a00357213 */ /* 0x000fe20000000000 */
[C---:B------:R-:W-:Y:S02]  /*1b40*/  IMAD R13, R0.reuse, R39, R30 ;  /* 0x00000027000d7224 */ /* 0x040fe400078e021e */
[----:B------:R-:W-:Y:S02]  /*1b50*/  IMAD.MOV R6, RZ, RZ, -R6 ;  /* 0x000000ffff067224 */ /* 0x000fe400078e0a06 */
[--C-:B------:R-:W-:Y:S01]  /*1b60*/  @!P6 IMAD.IADD R43, R43, 0x1, -R0.reuse ;  /* 0x000000012b2be824 */ /* 0x100fe200078e0a00 */
[C---:B------:R-:W-:Y:S01]  /*1b70*/  ISETP.GT.U32.AND P6, PT, R0.reuse, R49, PT ;  /* 0x000000310000720c */ /* 0x040fe20003fc4070 */
[----:B------:R-:W-:Y:S01]  /*1b80*/  @!P2 IMAD.MOV R35, RZ, RZ, -R35 ;  /* 0x000000ffff23a224 */ /* 0x000fe200078e0a23 */
[C---:B------:R-:W-:Y:S01]  /*1b90*/  ISETP.GT.U32.AND P2, PT, R0.reuse, R41, PT ;  /* 0x000000290000720c */ /* 0x040fe20003f44070 */
[----:B------:R-:W-:Y:S01]  /*1ba0*/  @!P5 IMAD.IADD R11, R11, 0x1, -R0 ;  /* 0x000000010b0bd824 */ /* 0x000fe200078e0a00 */
[----:B------:R-:W-:Y:S01]  /*1bb0*/  ISETP.GT.U32.AND P5, PT, R0, R13, PT ;  /* 0x0000000d0000720c */ /* 0x000fe20003fa4070 */
[----:B------:R-:W-:-:S04]  /*1bc0*/  IMAD.HI.U32 R12, R5, R47, RZ ;  /* 0x0000002f050c7227 */ /* 0x000fc800078e00ff */
[----:B------:R-:W-:Y:S01]  /*1bd0*/  IMAD R51, R0, R6, R51 ;  /* 0x0000000600337224 */ /* 0x000fe200078e0233 */
[----:B------:R-:W-:Y:S01]  /*1be0*/  SHF.R.U32.HI R6, RZ, 0x7, R46 ;  /* 0x00000007ff067819 */ /* 0x000fe2000001162e */
[----:B------:R-:W-:Y:S02]  /*1bf0*/  IMAD.MOV R12, RZ, RZ, -R12 ;  /* 0x000000ffff0c7224 */ /* 0x000fe400078e0a0c */
[----:B------:R-:W-:Y:S01]  /*1c00*/  IMAD.HI.U32 R5, R5, R53, RZ ;  /* 0x0000003505057227 */ /* 0x000fe200078e00ff */
[----:B------:R-:W-:Y:S02]  /*1c10*/  SGXT.U32 R125, R6, 0x2 ;  /* 0x00000002067d781a */ /* 0x000fe40000000000 */
[----:B------:R-:W-:Y:S01]  /*1c20*/  IABS R6, R44 ;  /* 0x0000002c00067213 */ /* 0x000fe20000000000 */
[C---:B------:R-:W-:Y:S01]  /*1c30*/  IMAD R47, R0.reuse, R12, R47 ;  /* 0x0000000c002f7224 */ /* 0x040fe200078e022f */
[----:B------:R-:W-:Y:S01]  /*1c40*/  LOP3.LUT R45, R125, 0x4, RZ, 0xfc, !PT ;  /* 0x000000047d2d7812 */ /* 0x000fe200078efcff */
[--C-:B------:R-:W-:Y:S01]  /*1c50*/  @!P6 IMAD.IADD R49, R49, 0x1, -R0.reuse ;  /* 0x000000013131e824 */ /* 0x100fe200078e0a00 */
[C---:B------:R-:W-:Y:S01]  /*1c60*/  ISETP.GE.AND P6, PT, R125.reuse, c[0x0][0x180], PT ;  /* 0x000060007d007a0c */ /* 0x040fe20003fc6270 */
[----:B------:R-:W-:Y:S01]  /*1c70*/  IMAD.MOV R5, RZ, RZ, -R5 ;  /* 0x000000ffff057224 */ /* 0x000fe200078e0a05 */
[----:B------:R-:W-:Y:S01]  /*1c80*/  LOP3.LUT R48, R125, 0x8, RZ, 0xfc, !PT ;  /* 0x000000087d307812 */ /* 0x000fe200078efcff */
[--C-:B------:R-:W-:Y:S01]  /*1c90*/  @!P2 IMAD.IADD R41, R41, 0x1, -R0.reuse ;  /* 0x000000012929a824 */ /* 0x100fe200078e0a00 */
[C---:B------:R-:W-:Y:S01]  /*1ca0*/  ISETP.GT.U32.AND P2, PT, R0.reuse, R47, PT ;  /* 0x0000002f0000720c */ /* 0x040fe20003f44070 */
[----:B------:R-:W-:Y:S01]  /*1cb0*/  IMAD R53, R0, R5, R53 ;  /* 0x0000000500357224 */ /* 0x000fe200078e0235 */
[----:B------:R-:W-:Y:S01]  /*1cc0*/  SEL R12, R106, RZ, !P6 ;  /* 0x000000ff6a0c7207 */ /* 0x000fe20007000000 */
[----:B------:R-:W-:Y:S01]  /*1cd0*/  @!P5 IMAD.IADD R13, R13, 0x1, -R0 ;  /* 0x000000010d0dd824 */ /* 0x000fe200078e0a00 */
[----:B------:R-:W-:Y:S01]  /*1ce0*/  ISETP.GE.AND P6, PT, R36, RZ, PT ;  /* 0x000000ff2400720c */ /* 0x000fe20003fc6270 */
[----:B------:R-:W-:Y:S01]  /*1cf0*/  IMAD.MOV.U32 R5, RZ, RZ, R31 ;  /* 0x000000ffff057224 */ /* 0x000fe200078e001f */
[----:B------:R-:W-:Y:S01]  /*1d00*/  ISETP.GT.U32.AND P5, PT, R0, R51, PT ;  /* 0x000000330000720c */ /* 0x000fe20003fa4070 */
[----:B------:R-:W-:Y:S01]  /*1d10*/  IMAD.HI.U32 R9, R9, R6, RZ ;  /* 0x0000000609097227 */ /* 0x000fe200078e00ff */
[----:B------:R-:W-:-:S02]  /*1d20*/  LOP3.LUT R84, R125, 0x10, RZ, 0xfc, !PT ;  /* 0x000000107d547812 */ /* 0x000fc400078efcff */
[C---:B------:R-:W-:Y:S01]  /*1d30*/  LOP3.LUT R108, R125.reuse, 0x18, RZ, 0xfc, !PT ;  /* 0x000000187d6c7812 */ /* 0x040fe200078efcff */
[----:B------:R-:W-:Y:S01]  /*1d40*/  @!P4 IMAD.MOV R5, RZ, RZ, -R5 ;  /* 0x000000ffff05c224 */ /* 0x000fe200078e0a05 */
[----:B------:R-:W-:Y:S01]  /*1d50*/  ISETP.GT.U32.AND P4, PT, R0, R13, PT ;  /* 0x0000000d0000720c */ /* 0x000fe20003f84070 */
[----:B------:R-:W-:Y:S01]  /*1d60*/  IMAD.MOV R31, RZ, RZ, -R9 ;  /* 0x000000ffff1f7224 */ /* 0x000fe200078e0a09 */
[----:B------:R-:W-:Y:S01]  /*1d70*/  LOP3.LUT R123, R125, 0x1c, RZ, 0xfc, !PT ;  /* 0x0000001c7d7b7812 */ /* 0x000fe200078efcff */
[--C-:B------:R-:W-:Y:S01]  /*1d80*/  @!P2 IMAD.IADD R47, R47, 0x1, -R0.reuse ;  /* 0x000000012f2fa824 */ /* 0x100fe200078e0a00 */
[----:B------:R-:W-:Y:S01]  /*1d90*/  ISETP.GE.AND P2, PT, R34, RZ, PT ;  /* 0x000000ff2200720c */ /* 0x000fe20003f46270 */
[----:B------:R-:W-:Y:S01]  /*1da0*/  IMAD.MOV.U32 R9, RZ, RZ, R33 ;  /* 0x000000ffff097224 */ /* 0x000fe200078e0021 */
[----:B------:R-:W-:Y:S01]  /*1db0*/  LOP3.LUT R34, R125, 0xc, RZ, 0xfc, !PT ;  /* 0x0000000c7d227812 */ /* 0x000fe200078efcff */
[----:B------:R-:W-:Y:S01]  /*1dc0*/  @!P1 IMAD.MOV R37, RZ, RZ, -R37 ;  /* 0x000000ffff259224 */ /* 0x000fe200078e0a25 */
[C---:B------:R-:W-:Y:S01]  /*1dd0*/  ISETP.GT.U32.AND P1, PT, R0.reuse, R49, PT ;  /* 0x000000310000720c */ /* 0x040fe20003f24070 */
[----:B------:R-:W-:Y:S01]  /*1de0*/  @!P6 IMAD.MOV R43, RZ, RZ, -R43 ;  /* 0x000000ffff2be224 */ /* 0x000fe200078e0a2b */
[C---:B------:R-:W-:Y:S01]  /*1df0*/  ISETP.GT.U32.AND P6, PT, R0.reuse, R53, PT ;  /* 0x000000350000720c */ /* 0x040fe20003fc4070 */
[----:B------:R-:W-:Y:S01]  /*1e00*/  @!P0 IMAD.MOV R9, RZ, RZ, -R9 ;  /* 0x000000ffff098224 */ /* 0x000fe200078e0a09 */
[----:B------:R-:W-:Y:S01]  /*1e10*/  ISETP.GT.U32.AND P0, PT, R0, R47, PT ;  /* 0x0000002f0000720c */ /* 0x000fe20003f04070 */
[----:B------:R-:W-:Y:S01]  /*1e20*/  @!P4 IMAD.IADD R13, R13, 0x1, -R0 ;  /* 0x000000010d0dc824 */ /* 0x000fe200078e0a00 */
[----:B------:R-:W-:Y:S01]  /*1e30*/  ISETP.GE.AND P4, PT, R32, RZ, PT ;  /* 0x000000ff2000720c */ /* 0x000fe20003f86270 */
[----:B------:R-:W-:-:S02]  /*1e40*/  IMAD R31, R2, R31, R6 ;  /* 0x0000001f021f7224 */ /* 0x000fc400078e0206 */
[--C-:B------:R-:W-:Y:S01]  /*1e50*/  @!P5 IMAD.IADD R51, R51, 0x1, -R0.reuse ;  /* 0x000000013333d824 */ /* 0x100fe200078e0a00 */
[----:B------:R-:W-:Y:S01]  /*1e60*/  ISETP.GE.AND P5, PT, R45, c[0x0][0x180], PT ;  /* 0x000060002d007a0c */ /* 0x000fe20003fa6270 */
[----:B------:R-:W-:Y:S02]  /*1e70*/  IMAD.MOV.U32 R39, RZ, RZ, R11 ;  /* 0x000000ffff277224 */ /* 0x000fe400078e000b */
[--C-:B------:R-:W-:Y:S01]  /*1e80*/  @!P1 IMAD.IADD R49, R49, 0x1, -R0.reuse ;  /* 0x0000000131319824 */ /* 0x100fe200078e0a00 */
[----:B------:R-:W-:Y:S01]  /*1e90*/  ISETP.GT.U32.AND P1, PT, R2, R31, PT ;  /* 0x0000001f0200720c */ /* 0x000fe20003f24070 */
[----:B------:R-:W-:Y:S01]  /*1ea0*/  IMAD.MOV.U32 R45, RZ, RZ, R13 ;  /* 0x000000ffff2d7224 */ /* 0x000fe200078e000d */
[----:B------:R-:W-:Y:S01]  /*1eb0*/  SEL R30, R106, RZ, !P5 ;  /* 0x000000ff6a1e7207 */ /* 0x000fe20006800000 */
[--C-:B------:R-:W-:Y:S01]  /*1ec0*/  @!P6 IMAD.IADD R53, R53, 0x1, -R0.reuse ;  /* 0x000000013535e824 */ /* 0x100fe200078e0a00 */
[----:B------:R-:W-:Y:S01]  /*1ed0*/  ISETP.GE.AND P6, PT, R48, c[0x0][0x180], PT ;  /* 0x0000600030007a0c */ /* 0x000fe20003fc6270 */
[----:B------:R-:W-:Y:S01]  /*1ee0*/  @!P0 IMAD.IADD R47, R47, 0x1, -R0 ;  /* 0x000000012f2f8824 */ /* 0x000fe200078e0a00 */
[----:B------:R-:W-:Y:S01]  /*1ef0*/  ISETP.GE.AND P0, PT, R38, RZ, PT ;  /* 0x000000ff2600720c */ /* 0x000fe20003f06270 */
[----:B------:R-:W-:Y:S01]  /*1f00*/  @!P3 IMAD.MOV R39, RZ, RZ, -R39 ;  /* 0x000000ffff27b224 */ /* 0x000fe200078e0a27 */
[C---:B------:R-:W-:Y:S01]  /*1f10*/  ISETP.GT.U32.AND P3, PT, R0.reuse, R51, PT ;  /* 0x000000330000720c */ /* 0x040fe20003f64070 */
[----:B------:R-:W-:Y:S01]  /*1f20*/  @!P4 IMAD.MOV R45, RZ, RZ, -R45 ;  /* 0x000000ffff2dc224 */ /* 0x000fe200078e0a2d */
[----:B------:R-:W-:Y:S01]  /*1f30*/  ISETP.GT.U32.AND P4, PT, R0, R53, PT ;  /* 0x000000350000720c */ /* 0x000fe20003f84070 */
[----:B------:R-:W-:Y:S01]  /*1f40*/  IMAD.MOV.U32 R33, RZ, RZ, c[0x0][0x188] ;  /* 0x00006200ff217624 */ /* 0x000fe200078e00ff */
[----:B------:R-:W-:Y:S01]  /*1f50*/  SEL R6, R106, RZ, !P6 ;  /* 0x000000ff6a067207 */ /* 0x000fe20007000000 */
[----:B------:R-:W-:Y:S01]  /*1f60*/  @!P1 IMAD.IADD R31, R31, 0x1, -R2 ;  /* 0x000000011f1f9824 */ /* 0x000fe200078e0a02 */
[----:B------:R-:W-:Y:S01]  /*1f70*/  ISETP.GE.AND P6, PT, R42, RZ, PT ;  /* 0x000000ff2a00720c */ /* 0x000fe20003fc6270 */
[----:B------:R-:W-:Y:S01]  /*1f80*/  IMAD R112, R125, c[0x0][0x188], RZ ;  /* 0x000062007d707a24 */ /* 0x000fe200078e02ff */
[----:B------:R-:W-:Y:S01]  /*1f90*/  ISETP.GE.AND P1, PT, R34, c[0x0][0x180], PT ;  /* 0x0000600022007a0c */ /* 0x000fe20003f26270 */
[----:B------:R-:W-:Y:S01]  /*1fa0*/  @!P2 IMAD.MOV R41, RZ, RZ, -R41 ;  /* 0x000000ffff29a224 */ /* 0x000fe200078e0a29 */
[----:B------:R-:W-:Y:S01]  /*1fb0*/  ISETP.NE.U32.AND P2, PT, R30, RZ, PT ;  /* 0x000000ff1e00720c */ /* 0x000fe20003f45070 */
[----:B------:R-:W-:Y:S01]  /*1fc0*/  @!P0 IMAD.MOV R47, RZ, RZ, -R47 ;  /* 0x000000ffff2f8224 */ /* 0x000fe200078e0a2f */
[----:B------:R-:W-:Y:S01]  /*1fd0*/  ISETP.GT.U32.AND P0, PT, R2, R31, PT ;  /* 0x0000001f0200720c */ /* 0x000fe20003f04070 */
[--C-:B------:R-:W-:Y:S01]  /*1fe0*/  @!P3 IMAD.IADD R51, R51, 0x1, -R0.reuse ;  /* 0x000000013333b824 */ /* 0x100fe200078e0a00 */
[----:B------:R-:W-:Y:S01]  /*1ff0*/  ISETP.GE.AND P3, PT, R40, RZ, PT ;  /* 0x000000ff2800720c */ /* 0x000fe20003f66270 */
[----:B------:R-:W-:Y:S01]  /*2000*/  @!P4 IMAD.IADD R53, R53, 0x1, -R0 ;  /* 0x000000013535c824 */ /* 0x000fe200078e0a00 */
[----:B------:R-:W-:Y:S01]  /*2010*/  ISETP.GE.AND P4, PT, R10, RZ, PT ;  /* 0x000000ff0a00720c */ /* 0x000fe20003f86270 */
[C---:B------:R-:W-:Y:S01]  /*2020*/  IMAD R110, R33.reuse, 0x4, R112 ;  /* 0x00000004216e7824 */ /* 0x040fe200078e0270 */
[----:B------:R-:W-:Y:S01]  /*2030*/  LOP3.LUT R30, R46, 0x3f, RZ, 0xc0, !PT ;  /* 0x0000003f2e1e7812 */ /* 0x000fe200078ec0ff */
[----:B------:R-:W-:Y:S01]  /*2040*/  @!P6 IMAD.MOV R51, RZ, RZ, -R51 ;  /* 0x000000ffff33e224 */ /* 0x000fe200078e0a33 */
[----:B------:R-:W-:Y:S01]  /*2050*/  ISETP.NE.U32.AND P5, PT, R12, RZ, PT ;  /* 0x000000ff0c00720c */ /* 0x000fe20003fa5070 */
[----:B------:R-:W-:Y:S01]  /*2060*/  IMAD R109, R33, 0x4, R110 ;  /* 0x00000004216d7824 */ /* 0x000fe200078e026e */
[----:B------:R-:W-:Y:S01]  /*2070*/  SEL R11, R106, RZ, !P1 ;  /* 0x000000ff6a0b7207 */ /* 0x000fe20004800000 */
[----:B------:R-:W-:Y:S01]  /*2080*/  IMAD R119, R30, c[0x0][0x18c], RZ ;  /* 0x000063001e777a24 */ /* 0x000fe200078e02ff */
[----:B------:R-:W-:Y:S01]  /*2090*/  LOP3.LUT R0, R125, 0x14, RZ, 0xfc, !PT ;  /* 0x000000147d007812 */ /* 0x000fe200078efcff */
[----:B------:R-:W-:Y:S01]  /*20a0*/  @!P0 IMAD.IADD R31, R31, 0x1, -R2 ;  /* 0x000000011f1f8824 */ /* 0x000fe200078e0a02 */
[----:B------:R-:W-:Y:S01]  /*20b0*/  ISETP.NE.AND P0, PT, RZ, c[0x0][0x17c], PT ;  /* 0x00005f00ff007a0c */ /* 0x000fe20003f05270 */
[----:B------:R-:W-:Y:S01]  /*20c0*/  @!P3 IMAD.MOV R49, RZ, RZ, -R49 ;  /* 0x000000ffff31b224 */ /* 0x000fe200078e0a31 */
[----:B------:R-:W-:Y:S01]  /*20d0*/  ISETP.NE.U32.AND P3, PT, R6, RZ, PT ;  /* 0x000000ff0600720c */ /* 0x000fe20003f65070 */
[----:B------:R-:W-:Y:S01]  /*20e0*/  @!P4 IMAD.MOV R53, RZ, RZ, -R53 ;  /* 0x000000ffff35c224 */ /* 0x000fe200078e0a35 */
[C---:B------:R-:W-:Y:S01]  /*20f0*/  SEL R36, R118.reuse, R5, !P0 ;  /* 0x0000000576247207 */ /* 0x040fe20004000000 */
[C---:B------:R-:W-:Y:S01]  /*2100*/  IMAD R13, R33.reuse, 0x4, R109 ;  /* 0x00000004210d7824 */ /* 0x040fe200078e026d */
[----:B------:R-:W-:Y:S01]  /*2110*/  SEL R6, R118, R4, !P0 ;  /* 0x0000000476067207 */ /* 0x000fe20004000000 */
[----:B------:R-:W-:Y:S01]  /*2120*/  IMAD.SHL.U32 R73, R110, 0x4, RZ ;  /* 0x000000046e497824 */ /* 0x000fe200078e00ff */
[C---:B------:R-:W-:Y:S01]  /*2130*/  SEL R7, R118.reuse, R7, !P0 ;  /* 0x0000000776077207 */ /* 0x040fe20004000000 */
[C---:B------:R-:W-:Y:S01]  /*2140*/  IMAD R12, R33.reuse, 0x4, R13 ;  /* 0x00000004210c7824 */ /* 0x040fe200078e020d */
[----:B------:R-:W-:Y:S01]  /*2150*/  SEL R30, R118, R8, !P0 ;  /* 0x00000008761e7207 */ /* 0x000fe20004000000 */
[----:B------:R-:W-:Y:S01]  /*2160*/  IMAD.SHL.U32 R75, R112, 0x4, RZ ;  /* 0x00000004704b7824 */ /* 0x000fe200078e00ff */
[C---:B------:R-:W-:Y:S01]  /*2170*/  SEL R14, R118.reuse, R14, !P0 ;  /* 0x0000000e760e7207 */ /* 0x040fe20004000000 */
[----:B------:R-:W-:Y:S01]  /*2180*/  IMAD R113, R33, 0x4, R12 ;  /* 0x0000000421717824 */ /* 0x000fe200078e020c */
[C---:B------:R-:W-:Y:S01]  /*2190*/  SEL R15, R118.reuse, R15, !P0 ;  /* 0x0000000f760f7207 */ /* 0x040fe20004000000 */
[----:B------:R-:W-:Y:S01]  /*21a0*/  IMAD.SHL.U32 R69, R13, 0x4, RZ ;  /* 0x000000040d457824 */ /* 0x000fe200078e00ff */
[C---:B------:R-:W-:Y:S01]  /*21b0*/  SEL R16, R118.reuse, R16, !P0 ;  /* 0x0000001076107207 */ /* 0x040fe20004000000 */
[----:B------:R-:W-:Y:S01]  /*21c0*/  IMAD.SHL.U32 R71, R109, 0x4, RZ ;  /* 0x000000046d477824 */ /* 0x000fe200078e00ff */
[C---:B------:R-:W-:Y:S01]  /*21d0*/  SEL R17, R118.reuse, R17, !P0 ;  /* 0x0000001176117207 */ /* 0x040fe20004000000 */
[----:B------:R-:W-:Y:S01]  /*21e0*/  IMAD.SHL.U32 R65, R113, 0x4, RZ ;  /* 0x0000000471417824 */ /* 0x000fe200078e00ff */
[----:B------:R-:W-:Y:S01]  /*21f0*/  SEL R32, R118, R18, !P0 ;  /* 0x0000001276207207 */ /* 0x000fe20004000000 */
[----:B------:R-:W-:Y:S01]  /*2200*/  IMAD R40, R16, c[0x0][0x190], RZ ;  /* 0x0000640010287a24 */ /* 0x000fe200078e02ff */
[C---:B------:R-:W-:Y:S01]  /*2210*/  SEL R19, R118.reuse, R19, !P0 ;  /* 0x0000001376137207 */ /* 0x040fe20004000000 */
[----:B------:R-:W-:Y:S01]  /*2220*/  IMAD R42, R17, c[0x0][0x190], RZ ;  /* 0x00006400112a7a24 */ /* 0x000fe200078e02ff */
[----:B------:R-:W-:Y:S01]  /*2230*/  SEL R34, R118, R20, !P0 ;  /* 0x0000001476227207 */ /* 0x000fe20004000000 */
[----:B------:R-:W-:Y:S01]  /*2240*/  IMAD.SHL.U32 R67, R12, 0x4, RZ ;  /* 0x000000040c437824 */ /* 0x000fe200078e00ff */
[C---:B------:R-:W-:Y:S01]  /*2250*/  SEL R21, R118.reuse, R21, !P0 ;  /* 0x0000001576157207 */ /* 0x040fe20004000000 */
[----:B------:R-:W-:Y:S01]  /*2260*/  IMAD R46, R19, c[0x0][0x190], RZ ;  /* 0x00006400132e7a24 */ /* 0x000fe200078e02ff */
[C---:B------:R-:W-:Y:S01]  /*2270*/  SEL R22, R118.reuse, R22, !P0 ;  /* 0x0000001676167207 */ /* 0x040fe20004000000 */
[----:B------:R-:W-:Y:S01]  /*2280*/  STL [R1+0x13c], R71 ;  /* 0x00013c4701007387 */ /* 0x000fe20000100800 */
[C---:B------:R-:W-:Y:S01]  /*2290*/  SEL R23, R118.reuse, R23, !P0 ;  /* 0x0000001776177207 */ /* 0x040fe20004000000 */
[----:B------:R-:W-:Y:S01]  /*22a0*/  IMAD R50, R21, c[0x0][0x190], RZ ;  /* 0x0000640015327a24 */ /* 0x000fe200078e02ff */
[----:B------:R-:W-:Y:S01]  /*22b0*/  SEL R24, R118, R24, !P0 ;  /* 0x0000001876187207 */ /* 0x000fe20004000000 */
[----:B------:R-:W-:Y:S01]  /*22c0*/  IMAD R52, R22, c[0x0][0x190], RZ ;  /* 0x0000640016347a24 */ /* 0x000fe200078e02ff */
[C---:B------:R-:W-:Y:S01]  /*22d0*/  SEL R25, R118.reuse, R25, !P0 ;  /* 0x0000001976197207 */ /* 0x040fe20004000000 */
[----:B------:R-:W-:Y:S01]  /*22e0*/  STL [R1+0x138], R69 ;  /* 0x0001384501007387 */ /* 0x000fe20000100800 */
[----:B------:R-:W-:Y:S01]  /*22f0*/  SEL R26, R118, R26, !P0 ;  /* 0x0000001a761a7207 */ /* 0x000fe20004000000 */
[----:B------:R-:W-:Y:S01]  /*2300*/  IMAD R56, R24, c[0x0][0x190], RZ ;  /* 0x0000640018387a24 */ /* 0x000fe200078e02ff */
[C---:B------:R-:W-:Y:S01]  /*2310*/  SEL R27, R118.reuse, R27, !P0 ;  /* 0x0000001b761b7207 */ /* 0x040fe20004000000 */
[----:B------:R-:W-:Y:S01]  /*2320*/  STL [R1+0x134], R67 ;  /* 0x0001344301007387 */ /* 0x000fe20000100800 */
        /* <DEDUP_REMOVED lines=8> */
[----:B------:R-:W-:Y:S01]  /*23b0*/  SEL R37, R118, R37, !P0 ;  /* 0x0000002576257207 */ /* 0x000fe20004000000 */
[----:B------:R-:W-:Y:S01]  /*23c0*/  IMAD R64, R28, c[0x0][0x190], RZ ;  /* 0x000064001c407a24 */ /* 0x000fe200078e02ff */
[C---:B------:R-:W-:Y:S01]  /*23d0*/  SEL R39, R118.reuse, R39, !P0 ;  /* 0x0000002776277207 */ /* 0x040fe20004000000 */
[----:B------:R-:W-:Y:S01]  /*23e0*/  IMAD R62, R27, c[0x0][0x190], RZ ;  /* 0x000064001b3e7a24 */ /* 0x000fe200078e02ff */
[C---:B------:R-:W-:Y:S01]  /*23f0*/  SEL R41, R118.reuse, R41, !P0 ;  /* 0x0000002976297207 */ /* 0x040fe20004000000 */
[----:B------:R-:W-:Y:S01]  /*2400*/  IMAD R66, R29, c[0x0][0x190], RZ ;  /* 0x000064001d427a24 */ /* 0x000fe200078e02ff */
[----:B------:R-:W-:Y:S01]  /*2410*/  SEL R43, R118, R43, !P0 ;  /* 0x0000002b762b7207 */ /* 0x000fe20004000000 */
[----:B------:R-:W-:Y:S01]  /*2420*/  IMAD R48, R34, c[0x0][0x190], RZ ;  /* 0x0000640022307a24 */ /* 0x000fe200078e02ff */
[C---:B------:R-:W-:Y:S01]  /*2430*/  SEL R5, R118.reuse, R45, !P0 ;  /* 0x0000002d76057207 */ /* 0x040fe20004000000 */
        /* <DEDUP_REMOVED lines=9> */
[----:B------:R-:W-:Y:S01]  /*24d0*/  SEL R118, R118, R3, !P0 ;  /* 0x0000000376767207 */ /* 0x000fe20004000000 */
[----:B------:R-:W-:Y:S01]  /*24e0*/  IMAD.SHL.U32 R3, R119, 0x4, RZ ;  /* 0x0000000477037824 */ /* 0x000fe200078e00ff */
[----:B------:R-:W-:Y:S01]  /*24f0*/  ISETP.NE.U32.AND P1, PT, R11, RZ, PT ;  /* 0x000000ff0b00720c */ /* 0x000fe20003f25070 */
[----:B------:R-:W-:Y:S01]  /*2500*/  IMAD R11, R33, 0x4, R113 ;  /* 0x00000004210b7824 */ /* 0x000fe200078e0271 */
[----:B------:R-:W-:Y:S01]  /*2510*/  ISETP.NE.AND P0, PT, RZ, c[0x0][0x178], PT ;  /* 0x00005e00ff007a0c */ /* 0x000fe20003f05270 */
[----:B------:R-:W-:Y:S01]  /*2520*/  IMAD R49, R30, c[0x0][0x190], RZ ;  /* 0x000064001e317a24 */ /* 0x000fe200078e02ff */
[----:B------:R-:W-:Y:S01]  /*2530*/  IADD3 R86, P4, R3, c[0x0][0x168], RZ ;  /* 0x00005a0003567a10 */ /* 0x000fe20007f9e0ff */
[----:B------:R-:W-:-:S02]  /*2540*/  IMAD R10, R33, 0x4, R11 ;  /* 0x00000004210a7824 */ /* 0x000fc400078e020b */
[----:B------:R-:W-:Y:S01]  /*2550*/  IMAD.SHL.U32 R63, R11, 0x4, RZ ;  /* 0x000000040b3f7824 */ /* 0x000fe200078e00ff */
[----:B------:R-:W-:Y:S01]  /*2560*/  LEA.HI.X.SX32 R87, R119, c[0x0][0x16c], 0x2, P4 ;  /* 0x00005b0077577a11 */ /* 0x000fe200020f16ff */
[C---:B------:R-:W-:Y:S01]  /*2570*/  IMAD R9, R33.reuse, 0x4, R10 ;  /* 0x0000000421097824 */ /* 0x040fe200078e020a */
[----:B------:R-:W-:Y:S01]  /*2580*/  ISETP.GE.AND P4, PT, R44, RZ, PT ;  /* 0x000000ff2c00720c */ /* 0x000fe20003f86270 */
[----:B------:R-:W-:Y:S01]  /*2590*/  IMAD.SHL.U32 R61, R10, 0x4, RZ ;  /* 0x000000040a3d7824 */ /* 0x000fe200078e00ff */
[----:B------:R-:W-:Y:S01]  /*25a0*/  STL [R1+0x12c], R63 ;  /* 0x00012c3f01007387 */ /* 0x000fe20000100800 */
[----:B------:R-:W-:Y:S01]  /*25b0*/  IMAD R8, R33, 0x4, R9 ;  /* 0x0000000421087824 */ /* 0x000fe200078e0209 */
[----:B------:R-:W-:Y:S01]  /*25c0*/  LOP3.LUT R119, R125, 0x14, RZ, 0xfc, !PT ;  /* 0x000000147d777812 */ /* 0x000fe200078efcff */
[----:B------:R-:W-:Y:S01]  /*25d0*/  IMAD.SHL.U32 R59, R9, 0x4, RZ ;  /* 0x00000004093b7824 */ /* 0x000fe200078e00ff */
[----:B------:R-:W-:Y:S01]  /*25e0*/  STL [R1+0x128], R61 ;  /* 0x0001283d01007387 */ /* 0x000fe20000100800 */
[----:B------:R-:W-:-:S02]  /*25f0*/  IMAD R2, R33, 0x4, R8 ;  /* 0x0000000421027824 */ /* 0x000fc400078e0208 */
[----:B------:R-:W-:Y:S01]  /*2600*/  IMAD.SHL.U32 R57, R8, 0x4, RZ ;  /* 0x0000000408397824 */ /* 0x000fe200078e00ff */
[----:B------:R-:W-:Y:S01]  /*2610*/  STL [R1+0x124], R59 ;  /* 0x0001243b01007387 */ /* 0x000fe20000100800 */
[C---:B------:R-:W-:Y:S02]  /*2620*/  IMAD R0, R33.reuse, 0x4, R2 ;  /* 0x0000000421007824 */ /* 0x040fe400078e0202 */
[----:B------:R-:W-:Y:S01]  /*2630*/  @!P4 IMAD.MOV R31, RZ, RZ, -R31 ;  /* 0x000000ffff1fc224 */ /* 0x000fe200078e0a1f */
[----:B------:R-:W-:Y:S01]  /*2640*/  @!P0 LOP3.LUT R31, RZ, c[0x0][0x178], RZ, 0x33, !PT ;  /* 0x00005e00ff1f8a12 */ /* 0x000fe200078e33ff */
[----:B------:R-:W-:Y:S01]  /*2650*/  IMAD R4, R33, 0x4, R0 ;  /* 0x0000000421047824 */ /* 0x000fe200078e0200 */
[----:B------:R-:W-:Y:S01]  /*2660*/  STL [R1+0x120], R57 ;  /* 0x0001203901007387 */ /* 0x000fe20000100800 */
[----:B------:R-:W-:Y:S02]  /*2670*/  IMAD.SHL.U32 R55, R2, 0x4, RZ ;  /* 0x0000000402377824 */ /* 0x000fe400078e00ff */
[----:B------:R-:W-:-:S02]  /*2680*/  IMAD R111, R31, c[0x0][0x184], RZ ;  /* 0x000061001f6f7a24 */ /* 0x000fc400078e02ff */
[----:B------:R-:W-:Y:S01]  /*2690*/  IMAD R18, R33, 0x4, R4 ;  /* 0x0000000421127824 */ /* 0x000fe200078e0204 */
[----:B------:R-:W-:Y:S01]  /*26a0*/  STL [R1+0x11c], R55 ;  /* 0x00011c3701007387 */ /* 0x000fe20000100800 */
[----:B------:R-:W-:Y:S02]  /*26b0*/  IMAD.SHL.U32 R114, R111, 0x4, RZ ;  /* 0x000000046f727824 */ /* 0x000fe400078e00ff */
[C---:B------:R-:W-:Y:S01]  /*26c0*/  IMAD R20, R33.reuse, 0x4, R18 ;  /* 0x0000000421147824 */ /* 0x040fe200078e0212 */
[----:B------:R-:W-:Y:S01]  /*26d0*/  STL [R1+0x68], R53 ;  /* 0x0000683501007387 */ /* 0x000fe20000100800 */
[----:B-1----:R-:W-:Y:S01]  /*26e0*/  IMAD R44, R32, c[0x0][0x190], RZ ;  /* 0x00006400202c7a24 */ /* 0x002fe200078e02ff */
[----:B------:R-:W-:Y:S01]  /*26f0*/  IADD3 R88, P0, R114, c[0x0][0x160], RZ ;  /* 0x0000580072587a10 */ /* 0x000fe20007f1e0ff */
[----:B------:R-:W-:Y:S01]  /*2700*/  IMAD R33, R33, 0x4, R20 ;  /* 0x0000000421217824 */ /* 0x000fe200078e0214 */
[----:B------:R-:W-:Y:S01]  /*2710*/  STL [R1+0x64], R51 ;  /* 0x0000643301007387 */ /* 0x000fe20000100800 */
[----:B------:R-:W-:Y:S01]  /*2720*/  IMAD R70, R36, c[0x0][0x190], RZ ;  /* 0x0000640024467a24 */ /* 0x000fe200078e02ff */
[----:B------:R-:W-:Y:S01]  /*2730*/  LEA.HI.X.SX32 R89, R111, c[0x0][0x164], 0x2, P0 ;  /* 0x000059006f597a11 */ /* 0x000fe200000f16ff */
[----:B------:R-:W-:Y:S01]  /*2740*/  IMAD R68, R35, c[0x0][0x190], RZ ;  /* 0x0000640023447a24 */ /* 0x000fe200078e02ff */
[-C--:B------:R-:W-:Y:S01]  /*2750*/  LEA R14, P0, R4, R88.reuse, 0x2 ;  /* 0x00000058040e7211 */ /* 0x080fe200078010ff */
[----:B------:R-:W-:Y:S01]  /*2760*/  STL [R1+0x60], R49 ;  /* 0x0000603101007387 */ /* 0x000fe20000100800 */
[-C--:B------:R-:W-:Y:S01]  /*2770*/  LEA R16, P4, R18, R88.reuse, 0x2 ;  /* 0x0000005812107211 */ /* 0x080fe200078810ff */
[----:B------:R-:W-:Y:S01]  /*2780*/  IMAD R72, R38, c[0x0][0x190], RZ ;  /* 0x0000640026487a24 */ /* 0x000fe200078e02ff */
[-C--:B------:R-:W-:Y:S01]  /*2790*/  LEA.HI.X.SX32 R15, R4, R89.reuse, 0x2, P0 ;  /* 0x00000059040f7211 */ /* 0x080fe200000f16ff */
[----:B------:R-:W-:Y:S01]  /*27a0*/  STL [R1+0x5c], R47 ;  /* 0x00005c2f01007387 */ /* 0x000fe20000100800 */
[-C--:B------:R-:W-:Y:S01]  /*27b0*/  LEA.HI.X.SX32 R17, R18, R89.reuse, 0x2, P4 ;  /* 0x0000005912117211 */ /* 0x080fe200020f16ff */
[----:B------:R-:W-:Y:S01]  /*27c0*/  IMAD R74, R37, c[0x0][0x190], RZ ;  /* 0x00006400254a7a24 */ /* 0x000fe200078e02ff */
[-C--:B------:R-:W-:Y:S01]  /*27d0*/  LEA R4, P4, R33, R88.reuse, 0x2 ;  /* 0x0000005821047211 */ /* 0x080fe200078810ff */
[----:B------:R-:W-:Y:S01]  /*27e0*/  STL [R1+0x58], R45 ;  /* 0x0000582d01007387 */ /* 0x000fe20000100800 */
[CC--:B------:R-:W-:Y:S01]  /*27f0*/  LEA R6, P0, R20.reuse, R88.reuse, 0x2 ;  /* 0x0000005814067211 */ /* 0x0c0fe200078010ff */
[----:B------:R-:W-:Y:S01]  /*2800*/  IMAD R76, R39, c[0x0][0x190], RZ ;  /* 0x00006400274c7a24 */ /* 0x000fe200078e02ff */
[-C--:B------:R-:W-:Y:S01]  /*2810*/  LEA.HI.X.SX32 R5, R33, R89.reuse, 0x2, P4 ;  /* 0x0000005921057211 */ /* 0x080fe200020f16ff */
[----:B------:R1:W-:Y:S01]  /*2820*/  STL [R1+0x54], R40 ;  /* 0x0000542801007387 */ /* 0x0003e20000100800 */
[-C--:B------:R-:W-:Y:S01]  /*2830*/  IADD3 R92, P4, R73, R88.reuse, RZ ;  /* 0x00000058495c7210 */ /* 0x080fe20007f9e0ff */
        /* <DEDUP_REMOVED lines=25> */
[-C--:B------:R-:W-:Y:S01]  /*29d0*/  IADD3 R18, P6, R59, R88.reuse, RZ ;  /* 0x000000583b127210 */ /* 0x080fe20007fde0ff */
[----:B------:R1:W-:Y:S01]  /*29e0*/  STL [R1+0x38], R54 ;  /* 0x0000383601007387 */ /* 0x0003e20000100800 */
[-C--:B------:R-:W-:Y:S01]  /*29f0*/  LEA.HI.X.SX32 R99, R12, R89.reuse, 0x2, P0 ;  /* 0x000000590c637211 */ /* 0x080fe200000f16ff */
[----:B------:R-:W-:Y:S01]  /*2a00*/  IMAD.SHL.U32 R107, R0, 0x4, RZ ;  /* 0x00000004006b7824 */ /* 0x000fe200078e00ff */
[----:B------:R-:W-:Y:S01]  /*2a10*/  IADD3 R102, P0, R63, R88, RZ ;  /* 0x000000583f667210 */ /* 0x000fe20007f1e0ff */
[----:B------:R1:W-:Y:S01]  /*2a20*/  STL [R1+0x34], R56 ;  /* 0x0000343801007387 */ /* 0x0003e20000100800 */
[----:B------:R-:W-:-:S02]  /*2a30*/  LEA.HI.X.SX32 R105, R10, R89, 0x2, P4 ;  /* 0x000000590a697211 */ /* 0x000fc400020f16ff */
[-C--:B------:R-:W-:Y:S01]  /*2a40*/  LEA.HI.X.SX32 R19, R9, R89.reuse, 0x2, P6 ;  /* 0x0000005909137211 */ /* 0x080fe200030f16ff */
[----:B------:R1:W-:Y:S01]  /*2a50*/  STL [R1+0x30], R58 ;  /* 0x0000303a01007387 */ /* 0x0003e20000100800 */
[-C--:B------:R-:W-:Y:S02]  /*2a60*/  IADD3 R22, P4, R57, R88.reuse, RZ ;  /* 0x0000005839167210 */ /* 0x080fe40007f9e0ff */
[----:B------:R-:W-:Y:S01]  /*2a70*/  IADD3 R24, P6, R55, R88, RZ ;  /* 0x0000005837187210 */ /* 0x000fe20007fde0ff */
[----:B------:R1:W-:Y:S01]  /*2a80*/  STL [R1+0x2c], R60 ;  /* 0x00002c3c01007387 */ /* 0x0003e20000100800 */
[-C--:B------:R-:W-:Y:S02]  /*2a90*/  LEA.HI.X.SX32 R103, R11, R89.reuse, 0x2, P0 ;  /* 0x000000590b677211 */ /* 0x080fe400000f16ff */
[----:B------:R-:W-:Y:S01]  /*2aa0*/  LEA R20, P0, R53, R86, 0x2 ;  /* 0x0000005635147211 */ /* 0x000fe200078010ff */
[----:B------:R1:W-:Y:S01]  /*2ab0*/  STL [R1+0x28], R62 ;  /* 0x0000283e01007387 */ /* 0x0003e20000100800 */
[----:B------:R-:W-:-:S02]  /*2ac0*/  LEA.HI.X.SX32 R23, R8, R89, 0x2, P4 ;  /* 0x0000005908177211 */ /* 0x000fc400020f16ff */
[-C--:B------:R-:W-:Y:S01]  /*2ad0*/  LEA R26, P4, R51, R86.reuse, 0x2 ;  /* 0x00000056331a7211 */ /* 0x080fe200078810ff */
[----:B------:R1:W-:Y:S01]  /*2ae0*/  STL [R1+0x24], R64 ;  /* 0x0000244001007387 */ /* 0x0003e20000100800 */
[----:B------:R-:W-:Y:S02]  /*2af0*/  LEA.HI.X.SX32 R25, R2, R89, 0x2, P6 ;  /* 0x0000005902197211 */ /* 0x000fe400030f16ff */
[-C--:B------:R-:W-:Y:S01]  /*2b00*/  LEA R28, P6, R49, R86.reuse, 0x2 ;  /* 0x00000056311c7211 */ /* 0x080fe200078c10ff */
[----:B------:R1:W-:Y:S01]  /*2b10*/  STL [R1+0x20], R66 ;  /* 0x0000204201007387 */ /* 0x0003e20000100800 */
[-C--:B------:R-:W-:Y:S02]  /*2b20*/  LEA.HI.X.SX32 R21, R53, R87.reuse, 0x2, P0 ;  /* 0x0000005735157211 */ /* 0x080fe400000f16ff */
[----:B------:R-:W-:Y:S01]  /*2b30*/  LEA R30, P0, R47, R86, 0x2 ;  /* 0x000000562f1e7211 */ /* 0x000fe200078010ff */
[----:B------:R1:W-:Y:S01]  /*2b40*/  STL [R1+0x1c], R68 ;  /* 0x00001c4401007387 */ /* 0x0003e20000100800 */
[----:B------:R-:W-:-:S02]  /*2b50*/  LEA.HI.X.SX32 R27, R51, R87, 0x2, P4 ;  /* 0x00000057331b7211 */ /* 0x000fc400020f16ff */
[-C--:B------:R-:W-:Y:S01]  /*2b60*/  LEA R32, P4, R45, R86.reuse, 0x2 ;  /* 0x000000562d207211 */ /* 0x080fe200078810ff */
[----:B------:R1:W-:Y:S01]  /*2b70*/  STL [R1+0x18], R70 ;  /* 0x0000184601007387 */ /* 0x0003e20000100800 */
[-C--:B------:R-:W-:Y:S02]  /*2b80*/  LEA.HI.X.SX32 R29, R49, R87.reuse, 0x2, P6 ;  /* 0x00000057311d7211 */ /* 0x080fe400030f16ff */
        /* <DEDUP_REMOVED lines=9> */
[-C--:B-1----:R-:W-:Y:S01]  /*2c20*/  LEA R40, P6, R46, R86.reuse, 0x2 ;  /* 0x000000562e287211 */ /* 0x082fe200078c10ff */
[----:B------:R1:W-:Y:S01]  /*2c30*/  STL [R1+0x8], R78 ;  /* 0x0000084e01007387 */ /* 0x0003e20000100800 */
[-C--:B------:R-:W-:Y:S02]  /*2c40*/  LEA.HI.X.SX32 R37, R42, R87.reuse, 0x2, P0 ;  /* 0x000000572a257211 */ /* 0x080fe400000f16ff */
[----:B--2---:R-:W-:Y:S01]  /*2c50*/  LEA R42, P0, R48, R86, 0x2 ;  /* 0x00000056302a7211 */ /* 0x004fe200078010ff */
[----:B------:R2:W-:Y:S01]  /*2c60*/  STL [R1+0x4], R80 ;  /* 0x0000045001007387 */ /* 0x0005e20000100800 */
[----:B------:R-:W-:-:S02]  /*2c70*/  LEA.HI.X.SX32 R39, R44, R87, 0x2, P4 ;  /* 0x000000572c277211 */ /* 0x000fc400020f16ff */
[-C--:B---3--:R-:W-:Y:S01]  /*2c80*/  LEA R44, P4, R50, R86.reuse, 0x2 ;  /* 0x00000056322c7211 */ /* 0x088fe200078810ff */
[----:B------:R3:W-:Y:S01]  /*2c90*/  STL [R1], R82 ;  /* 0x0000005201007387 */ /* 0x0007e20000100800 */
[-C--:B------:R-:W-:Y:S02]  /*2ca0*/  LEA.HI.X.SX32 R41, R46, R87.reuse, 0x2, P6 ;  /* 0x000000572e297211 */ /* 0x080fe400030f16ff */
[-C--:B----4-:R-:W-:Y:S01]  /*2cb0*/  LEA R46, P6, R52, R86.reuse, 0x2 ;  /* 0x00000056342e7211 */ /* 0x090fe200078c10ff */
[----:B------:R4:W-:Y:S01]  /*2cc0*/  STL [R1+0xe8], R107 ;  /* 0x0000e86b01007387 */ /* 0x0009e20000100800 */
[-C--:B------:R-:W-:Y:S02]  /*2cd0*/  LEA.HI.X.SX32 R43, R48, R87.reuse, 0x2, P0 ;  /* 0x00000057302b7211 */ /* 0x080fe400000f16ff */
[----:B-----5:R-:W-:Y:S01]  /*2ce0*/  LEA R48, P0, R54, R86, 0x2 ;  /* 0x0000005636307211 */ /* 0x020fe200078010ff */
[----:B------:R5:W-:Y:S01]  /*2cf0*/  LDGSTS.E [R121+0x20000], [R90.64], P5 ;  /* 0x200000005a797fae */ /* 0x000be2000a92184e */
[----:B------:R-:W-:-:S02]  /*2d00*/  LEA.HI.X.SX32 R45, R50, R87, 0x2, P4 ;  /* 0x00000057322d7211 */ /* 0x000fc400020f16ff */
[-C--:B------:R-:W-:Y:S01]  /*2d10*/  LEA R50, P4, R56, R86.reuse, 0x2 ;  /* 0x0000005638327211 */ /* 0x080fe200078810ff */
[----:B------:R1:W-:Y:S01]  /*2d20*/  LDGSTS.E [R121+0x20800], [R92.64], P2 ;  /* 0x208000005c797fae */ /* 0x0003e2000912184e */
[-C--:B------:R-:W-:Y:S02]  /*2d30*/  LEA.HI.X.SX32 R47, R52, R87.reuse, 0x2, P6 ;  /* 0x00000057342f7211 */ /* 0x080fe400030f16ff */
[-C--:B------:R-:W-:Y:S01]  /*2d40*/  LEA R52, P6, R58, R86.reuse, 0x2 ;  /* 0x000000563a347211 */ /* 0x080fe200078c10ff */
[----:B------:R1:W-:Y:S01]  /*2d50*/  LDGSTS.E [R121+0x21000], [R94.64], P3 ;  /* 0x210000005e797fae */ /* 0x0003e2000992184e */
[-C--:B------:R-:W-:Y:S02]  /*2d60*/  LEA.HI.X.SX32 R49, R54, R87.reuse, 0x2, P0 ;  /* 0x0000005736317211 */ /* 0x080fe400000f16ff */
[----:B------:R-:W-:Y:S01]  /*2d70*/  LEA R54, P0, R60, R86, 0x2 ;  /* 0x000000563c367211 */ /* 0x000fe200078010ff */
[----:B------:R1:W-:Y:S01]  /*2d80*/  LDGSTS.E [R121+0x21800], [R96.64], P1 ;  /* 0x2180000060797fae */ /* 0x0003e2000892184e */
[----:B------:R-:W-:-:S02]  /*2d90*/  LEA.HI.X.SX32 R51, R56, R87, 0x2, P4 ;  /* 0x0000005738337211 */ /* 0x000fc400020f16ff */
[-C--:B------:R-:W-:Y:S02]  /*2da0*/  LEA R56, P4, R62, R86.reuse, 0x2 ;  /* 0x000000563e387211 */ /* 0x080fe400078810ff */
[-C--:B------:R-:W-:Y:S02]  /*2db0*/  LEA.HI.X.SX32 R53, R58, R87.reuse, 0x2, P6 ;  /* 0x000000573a357211 */ /* 0x080fe400030f16ff */
[-C--:B------:R-:W-:Y:S02]  /*2dc0*/  LEA R58, P6, R64, R86.reuse, 0x2 ;  /* 0x00000056403a7211 */ /* 0x080fe400078c10ff */
[-C--:B------:R-:W-:Y:S02]  /*2dd0*/  LEA.HI.X.SX32 R55, R60, R87.reuse, 0x2, P0 ;  /* 0x000000573c377211 */ /* 0x080fe400000f16ff */
[----:B------:R-:W-:Y:S02]  /*2de0*/  LEA R60, P0, R66, R86, 0x2 ;  /* 0x00000056423c7211 */ /* 0x000fe400078010ff */
        /* <DEDUP_REMOVED lines=17> */
[----:B-1----:R-:W-:Y:S02]  /*2f00*/  LEA R78, P0, R115, R86, 0x2 ;  /* 0x00000056734e7211 */ /* 0x002fe400078010ff */
[----:B------:R-:W-:-:S02]  /*2f10*/  LEA.HI.X.SX32 R75, R80, R87, 0x2, P4 ;  /* 0x00000057504b7211 */ /* 0x000fc400020f16ff */
[-C--:B--2---:R-:W-:Y:S02]  /*2f20*/  LEA R80, P4, R124, R86.reuse, 0x2 ;  /* 0x000000567c507211 */ /* 0x084fe400078810ff */
[-C--:B------:R-:W-:Y:S02]  /*2f30*/  LEA.HI.X.SX32 R77, R82, R87.reuse, 0x2, P6 ;  /* 0x00000057524d7211 */ /* 0x080fe400030f16ff */
[----:B---3--:R-:W-:Y:S02]  /*2f40*/  LEA R82, P6, R122, R86, 0x2 ;  /* 0x000000567a527211 */ /* 0x008fe400078c10ff */
[-C--:B------:R-:W-:Y:S02]  /*2f50*/  LEA.HI.X.SX32 R79, R115, R87.reuse, 0x2, P0 ;  /* 0x00000057734f7211 */ /* 0x080fe400000f16ff */
[----:B------:R-:W-:Y:S02]  /*2f60*/  ISETP.GE.AND P0, PT, R84, c[0x0][0x180], PT ;  /* 0x0000600054007a0c */ /* 0x000fe40003f06270 */
[----:B------:R-:W-:-:S02]  /*2f70*/  LEA.HI.X.SX32 R81, R124, R87, 0x2, P4 ;  /* 0x000000577c517211 */ /* 0x000fc400020f16ff */
[-C--:B------:R-:W-:Y:S02]  /*2f80*/  LEA R84, P4, R120, R86.reuse, 0x2 ;  /* 0x0000005678547211 */ /* 0x080fe400078810ff */
[-C--:B------:R-:W-:Y:S02]  /*2f90*/  LEA.HI.X.SX32 R83, R122, R87.reuse, 0x2, P6 ;  /* 0x000000577a537211 */ /* 0x080fe400030f16ff */
[----:B------:R-:W-:Y:S02]  /*2fa0*/  LEA R86, P6, R118, R86, 0x2 ;  /* 0x0000005676567211 */ /* 0x000fe400078c10ff */
[-C--:B------:R-:W-:Y:S02]  /*2fb0*/  LEA.HI.X.SX32 R85, R120, R87.reuse, 0x2, P4 ;  /* 0x0000005778557211 */ /* 0x080fe400020f16ff */
[----:B------:R-:W-:Y:S02]  /*2fc0*/  LEA.HI.X.SX32 R87, R118, R87, 0x2, P6 ;  /* 0x0000005776577211 */ /* 0x000fe400030f16ff */
[----:B------:R-:W-:-:S02]  /*2fd0*/  ISETP.GE.AND P4, PT, R119, c[0x0][0x180], PT ;  /* 0x0000600077007a0c */ /* 0x000fc40003f86270 */
[----:B------:R-:W-:Y:S01]  /*2fe0*/  IADD3 R88, P6, R107, R88, RZ ;  /* 0x000000586b587210 */ /* 0x000fe20007fde0ff */
[----:B------:R-:W1:Y:S01]  /*2ff0*/  S2R R119, SR_TID.X ;  /* 0x0000000000777919 */ /* 0x000e620000002100 */
[----:B----4-:R-:W-:Y:S02]  /*3000*/  SEL R107, R106, RZ, !P0 ;  /* 0x000000ff6a6b7207 */ /* 0x010fe40004000000 */
[----:B------:R-:W-:Y:S02]  /*3010*/  ISETP.GE.AND P0, PT, R108, c[0x0][0x180], PT ;  /* 0x000060006c007a0c */ /* 0x000fe40003f06270 */
[----:B------:R-:W-:Y:S02]  /*3020*/  SEL R108, R106, RZ, !P4 ;  /* 0x000000ff6a6c7207 */ /* 0x000fe40006000000 */
[----:B------:R-:W-:Y:S02]  /*3030*/  LEA.HI.X.SX32 R89, R0, R89, 0x2, P6 ;  /* 0x0000005900597211 */ /* 0x000fe400030f16ff */
[----:B------:R-:W-:-:S02]  /*3040*/  ISETP.GE.AND P6, PT, R123, c[0x0][0x180], PT ;  /* 0x000060007b007a0c */ /* 0x000fc40003fc6270 */
[----:B------:R-:W-:Y:S02]  /*3050*/  ISETP.NE.U32.AND P4, PT, R107, RZ, PT ;  /* 0x000000ff6b00720c */ /* 0x000fe40003f85070 */
[----:B------:R-:W-:Y:S02]  /*3060*/  SEL R107, R106, RZ, !P0 ;  /* 0x000000ff6a6b7207 */ /* 0x000fe40004000000 */
[----:B------:R-:W-:Y:S02]  /*3070*/  ISETP.NE.U32.AND P0, PT, R108, RZ, PT ;  /* 0x000000ff6c00720c */ /* 0x000fe40003f05070 */
[----:B------:R-:W-:Y:S02]  /*3080*/  SEL R108, R106, RZ, !P6 ;  /* 0x000000ff6a6c7207 */ /* 0x000fe40007000000 */
[----:B------:R-:W-:Y:S02]  /*3090*/  ISETP.NE.U32.AND P6, PT, R107, RZ, PT ;  /* 0x000000ff6b00720c */ /* 0x000fe40003fc5070 */
[----:B------:R-:W-:-:S02]  /*30a0*/  ISETP.NE.U32.AND P5, PT, R108, RZ, PT ;  /* 0x000000ff6c00720c */ /* 0x000fc40003fa5070 */
[C---:B------:R-:W-:Y:S01]  /*30b0*/  LOP3.LUT R108, R125.reuse, 0x20, RZ, 0xfc, !PT ;  /* 0x000000207d6c7812 */ /* 0x040fe200078efcff */
[----:B------:R2:W-:Y:S01]  /*30c0*/  LDGSTS.E [R121+0x22000], [R98.64], P4 ;  /* 0x2200000062797fae */ /* 0x0005e2000a12184e */
[C---:B------:R-:W-:Y:S02]  /*30d0*/  LOP3.LUT R107, R125.reuse, 0x28, RZ, 0xfc, !PT ;  /* 0x000000287d6b7812 */ /* 0x040fe400078efcff */
[----:B------:R-:W-:Y:S01]  /*30e0*/  ISETP.GE.AND P2, PT, R108, c[0x0][0x180], PT ;  /* 0x000060006c007a0c */ /* 0x000fe20003f46270 */
[----:B------:R3:W-:Y:S01]  /*30f0*/  LDGSTS.E [R121+0x22800], [R100.64], P0 ;  /* 0x2280000064797fae */ /* 0x0007e2000812184e */
[----:B------:R-:W-:Y:S02]  /*3100*/  LOP3.LUT R123, R125, 0x24, RZ, 0xfc, !PT ;  /* 0x000000247d7b7812 */ /* 0x000fe400078efcff */
[----:B------:R-:W-:Y:S01]  /*3110*/  SEL R108, R106, RZ, !P2 ;  /* 0x000000ff6a6c7207 */ /* 0x000fe20005000000 */
[----:B------:R4:W-:Y:S01]  /*3120*/  LDGSTS.E [R121+0x23000], [R102.64], P6 ;  /* 0x2300000066797fae */ /* 0x0009e2000b12184e */
[----:B------:R-:W-:-:S02]  /*3130*/  ISETP.GE.AND P2, PT, R107, c[0x0][0x180], PT ;  /* 0x000060006b007a0c */ /* 0x000fc40003f46270 */
[----:B------:R-:W-:Y:S01]  /*3140*/  ISETP.NE.U32.AND P1, PT, R108, RZ, PT ;  /* 0x000000ff6c00720c */ /* 0x000fe20003f25070 */
[----:B------:R1:W-:Y:S01]  /*3150*/  LDGSTS.E [R121+0x23800], [R104.64], P5 ;  /* 0x2380000068797fae */ /* 0x0003e2000a92184e */
[----:B------:R-:W-:Y:S02]  /*3160*/  ISETP.GE.AND P3, PT, R123, c[0x0][0x180], PT ;  /* 0x000060007b007a0c */ /* 0x000fe40003f66270 */
[C---:B------:R-:W-:Y:S02]  /*3170*/  SEL R108, R106.reuse, RZ, !P2 ;  /* 0x000000ff6a6c7207 */ /* 0x040fe40005000000 */
[----:B------:R-:W-:Y:S02]  /*3180*/  LOP3.LUT R123, R125, 0x2c, RZ, 0xfc, !PT ;  /* 0x0000002c7d7b7812 */ /* 0x000fe400078efcff */
[----:B------:R-:W-:Y:S02]  /*3190*/  SEL R107, R106, RZ, !P3 ;  /* 0x000000ff6a6b7207 */ /* 0x000fe40005800000 */
[----:B------:R-:W-:-:S02]  /*31a0*/  ISETP.NE.U32.AND P4, PT, R108, RZ, PT ;  /* 0x000000ff6c00720c */ /* 0x000fc40003f85070 */
[----:B------:R-:W-:Y:S01]  /*31b0*/  ISETP.GE.AND P3, PT, R123, c[0x0][0x180], PT ;  /* 0x000060007b007a0c */ /* 0x000fe20003f66270 */
[----:B------:R1:W-:Y:S01]  /*31c0*/  LDGSTS.E [R121+0x24000], [R18.64], P1 ;  /* 0x2400000012797fae */ /* 0x0003e2000892184e */
[C---:B------:R-:W-:Y:S02]  /*31d0*/  LOP3.LUT R108, R125.reuse, 0x30, RZ, 0xfc, !PT ;  /* 0x000000307d6c7812 */ /* 0x040fe400078efcff */
[----:B------:R-:W-:Y:S02]  /*31e0*/  LOP3.LUT R123, R125, 0x34, RZ, 0xfc, !PT ;  /* 0x000000347d7b7812 */ /* 0x000fe400078efcff */
[----:B------:R-:W-:Y:S02]  /*31f0*/  ISETP.NE.U32.AND P2, PT, R107, RZ, PT ;  /* 0x000000ff6b00720c */ /* 0x000fe40003f45070 */
[----:B------:R-:W-:Y:S02]  /*3200*/  SEL R107, R106, RZ, !P3 ;  /* 0x000000ff6a6b7207 */ /* 0x000fe40005800000 */
[----:B------:R-:W-:-:S02]  /*3210*/  ISETP.GE.AND P0, PT, R108, c[0x0][0x180], PT ;  /* 0x000060006c007a0c */ /* 0x000fc40003f06270 */
[----:B------:R-:W-:Y:S02]  /*3220*/  LOP3.LUT R125, R125, 0x38, RZ, 0xfc, !PT ;  /* 0x000000387d7d7812 */ /* 0x000fe400078efcff */
[----:B------:R-:W-:Y:S02]  /*3230*/  ISETP.GE.AND P6, PT, R123, c[0x0][0x180], PT ;  /* 0x000060007b007a0c */ /* 0x000fe40003fc6270 */
[----:B------:R-:W-:Y:S02]  /*3240*/  ISETP.NE.U32.AND P3, PT, R107, RZ, PT ;  /* 0x000000ff6b00720c */ /* 0x000fe40003f65070 */
[C---:B------:R-:W-:Y:S01]  /*3250*/  SEL R108, R106.reuse, RZ, !P0 ;  /* 0x000000ff6a6c7207 */ /* 0x040fe20004000000 */
[----:B------:R1:W-:Y:S01]  /*3260*/  LDGSTS.E [R121+0x24800], [R22.64], P2 ;  /* 0x2480000016797fae */ /* 0x0003e2000912184e */
[----:B------:R-:W-:Y:S02]  /*3270*/  ISETP.GE.AND P0, PT, R125, c[0x0][0x180], PT ;  /* 0x000060007d007a0c */ /* 0x000fe40003f06270 */
[----:B------:R-:W-:Y:S01]  /*3280*/  SEL R107, R106, RZ, !P6 ;  /* 0x000000ff6a6b7207 */ /* 0x000fe20007000000 */
[----:B------:R2:W-:Y:S01]  /*3290*/  LDGSTS.E [R121+0x25000], [R24.64], P4 ;  /* 0x2500000018797fae */ /* 0x0005e2000a12184e */
[----:B------:R-:W-:-:S02]  /*32a0*/  ISETP.NE.U32.AND P6, PT, R108, RZ, PT ;  /* 0x000000ff6c00720c */ /* 0x000fc40003fc5070 */
[----:B------:R-:W-:Y:S02]  /*32b0*/  SEL R108, R106, RZ, !P0 ;  /* 0x000000ff6a6c7207 */ /* 0x000fe40004000000 */
[----:B------:R-:W-:Y:S01]  /*32c0*/  ISETP.NE.U32.AND P0, PT, R107, RZ, PT ;  /* 0x000000ff6b00720c */ /* 0x000fe20003f05070 */
[----:B------:R2:W-:Y:S01]  /*32d0*/  LDGSTS.E [R121+0x25800], [R88.64], P3 ;  /* 0x2580000058797fae */ /* 0x0005e2000992184e */
[----:B------:R-:W-:Y:S02]  /*32e0*/  ISETP.NE.U32.AND P5, PT, R108, RZ, PT ;  /* 0x000000ff6c00720c */ /* 0x000fe40003fa5070 */
[----:B-1----:R-:W-:Y:S01]  /*32f0*/  LOP3.LUT R119, R119, 0x3f, RZ, 0xc0, !PT ;  /* 0x0000003f77777812 */ /* 0x002fe200078ec0ff */
[----:B------:R-:W1:Y:S04]  /*3300*/  S2R R107, SR_TID.X ;  /* 0x00000000006b7919 */ /* 0x000e680000002100 */
[----:B------:R1:W-:Y:S01]  /*3310*/  LDGSTS.E [R121+0x26000], [R14.64], P6 ;  /* 0x260000000e797fae */ /* 0x0003e2000b12184e */
[----:B------:R-:W-:Y:S01]  /*3320*/  PLOP3.LUT P6, PT, PT, PT, UP0, 0x80, 0x0 ;  /* 0x000000000000781c */ /* 0x000fe20003fcf008 */
[----:B------:R-:W-:-:S02]  /*3330*/  IMAD R119, R119, c[0x0][0x18c], RZ ;  /* 0x0000630077777a24 */ /* 0x000fc400078e02ff */
[----:B------:R1:W-:Y:S04]  /*3340*/  LDGSTS.E [R121+0x26800], [R16.64], P0 ;  /* 0x2680000010797fae */ /* 0x0003e8000812184e */
[----:B------:R1:W-:Y:S02]  /*3350*/  LDGSTS.E [R121+0x27000], [R6.64], P5 ;  /* 0x2700000006797fae */ /* 0x0003e4000a92184e */
[----:B-1----:R-:W-:Y:S02]  /*3360*/  SHF.R.U32.HI R108, RZ, 0x7, R107 ;  /* 0x00000007ff6c7819 */ /* 0x002fe4000001166b */
[----:B------:R-:W-:Y:S02]  /*3370*/  LOP3.LUT R107, R107, 0x3f, RZ, 0xc0, !PT ;  /* 0x0000003f6b6b7812 */ /* 0x000fe400078ec0ff */
[----:B------:R-:W-:-:S02]  /*3380*/  SGXT.U32 R108, R108, 0x2 ;  /* 0x000000026c6c781a */ /* 0x000fc40000000000 */
[----:B------:R-:W-:Y:S02]  /*3390*/  ISETP.GE.AND P2, PT, R107, c[0x0][0x180], PT ;  /* 0x000060006b007a0c */ /* 0x000fe40003f46270 */
[----:B------:R-:W-:-:S04]  /*33a0*/  LOP3.LUT R123, R108, 0x3c, RZ, 0xfc, !PT ;  /* 0x0000003c6c7b7812 */ /* 0x000fc800078efcff */
[----:B------:R-:W-:-:S04]  /*33b0*/  ISETP.GE.AND P1, PT, R123, c[0x0][0x180], PT ;  /* 0x000060007b007a0c */ /* 0x000fc80003f26270 */
[C---:B------:R-:W-:Y:S02]  /*33c0*/  SEL R107, R106.reuse, RZ, !P1 ;  /* 0x000000ff6a6b7207 */ /* 0x040fe40004800000 */
[----:B------:R-:W-:Y:S02]  /*33d0*/  SEL R106, R106, RZ, !P2 ;  /* 0x000000ff6a6a7207 */ /* 0x000fe40005000000 */
[----:B------:R-:W-:Y:S02]  /*33e0*/  ISETP.GE.AND P1, PT, R108, UR4, PT ;  /* 0x000000046c007c0c */ /* 0x000fe4000bf26270 */
[----:B------:R-:W-:Y:S02]  /*33f0*/  ISETP.NE.U32.AND P4, PT, R106, RZ, PT ;  /* 0x000000ff6a00720c */ /* 0x000fe40003f85070 */
[----:B------:R-:W1:Y:S01]  /*3400*/  S2R R106, SR_TID.X ;  /* 0x00000000006a7919 */ /* 0x000e620000002100 */
[----:B------:R-:W-:Y:S02]  /*3410*/  SEL R108, RZ, 0x4, P1 ;  /* 0x00000004ff6c7807 */ /* 0x000fe40000800000 */
[----:B------:R-:W-:-:S02]  /*3420*/  ISETP.NE.U32.AND P1, PT, R107, RZ, PT ;  /* 0x000000ff6b00720c */ /* 0x000fc40003f25070 */
[----:B------:R-:W2:Y:S01]  /*3430*/  S2R R107, SR_TID.X ;  /* 0x00000000006b7919 */ /* 0x000ea20000002100 */
[----:B------:R-:W-:-:S04]  /*3440*/  PLOP3.LUT P2, PT, PT, PT, UP0, 0x80, 0x0 ;  /* 0x000000000000781c */ /* 0x000fc80003f4f008 */
[----:B------:R-:W-:-:S04]  /*3450*/  SEL R108, R108, RZ, P2 ;  /* 0x000000ff6c6c7207 */ /* 0x000fc80001000000 */
[----:B------:R-:W-:Y:S02]  /*3460*/  ISETP.NE.U32.AND P2, PT, R108, RZ, PT ;  /* 0x000000ff6c00720c */ /* 0x000fe40003f45070 */
[----:B------:R2:W-:Y:S01]  /*3470*/  LDGSTS.E [R121+0x27800], [R4.64], P1 ;  /* 0x2780000004797fae */ /* 0x0005e2000892184e */
[----:B------:R-:W-:-:S03]  /*3480*/  PLOP3.LUT P1, PT, PT, PT, UP0, 0x80, 0x0 ;  /* 0x000000000000781c */ /* 0x000fc60003f2f008 */
[----:B------:R-:W0:Y:S01]  /*3490*/  LDGDEPBAR ;  /* 0x00000000000079af */ /* 0x000e220000000000 */
[----:B-1----:R-:W-:-:S03]  /*34a0*/  SHF.R.U32.HI R106, RZ, 0x7, R106 ;  /* 0x00000007ff6a7819 */ /* 0x002fc6000001166a */
[----:B------:R1:W-:Y:S01]  /*34b0*/  LDGSTS.E [R116], [R20.64], P4 ;  /* 0x0000000014747fae */ /* 0x0003e2000a12184e */
[----:B------:R-:W-:-:S03]  /*34c0*/  SGXT.U32 R106, R106, 0x2 ;  /* 0x000000026a6a781a */ /* 0x000fc60000000000 */
[----:B------:R1:W-:Y:S01]  /*34d0*/  LDGSTS.E [R116+0x800], [R26.64], P4 ;  /* 0x008000001a747fae */ /* 0x0003e2000a12184e */
[----:B------:R-:W-:-:S03]  /*34e0*/  LOP3.LUT R108, R106, 0x4, RZ, 0xfc, !PT ;  /* 0x000000046a6c7812 */ /* 0x000fc600078efcff */
[----:B------:R1:W-:Y:S01]  /*34f0*/  LDGSTS.E [R116+0x1000], [R28.64], P4 ;  /* 0x010000001c747fae */ /* 0x0003e2000a12184e */
[--C-:B--2---:R-:W-:Y:S02]  /*3500*/  SHF.R.U32.HI R106, RZ, 0x7, R107.reuse ;  /* 0x00000007ff6a7819 */ /* 0x104fe4000001166b */
[----:B------:R-:W-:Y:S01]  /*3510*/  SHF.R.U32.HI R107, RZ, 0x7, R107 ;  /* 0x00000007ff6b7819 */ /* 0x000fe2000001166b */
[----:B------:R2:W-:Y:S01]  /*3520*/  LDGSTS.E [R116+0x1800], [R30.64], P4 ;  /* 0x018000001e747fae */ /* 0x0005e2000a12184e */
[----:B------:R-:W-:Y:S02]  /*3530*/  SGXT.U32 R106, R106, 0x2 ;  /* 0x000000026a6a781a */ /* 0x000fe40000000000 */
[----:B------:R-:W-:Y:S01]  /*3540*/  ISETP.GE.AND P3, PT, R108, UR4, PT ;  /* 0x000000046c007c0c */ /* 0x000fe2000bf66270 */
[----:B------:R1:W-:Y:S01]  /*3550*/  LDGSTS.E [R116+0x2000], [R32.64], P4 ;  /* 0x0200000020747fae */ /* 0x0003e2000a12184e */
[----:B------:R-:W-:Y:S02]  /*3560*/  LOP3.LUT R108, R106, 0x8, RZ, 0xfc, !PT ;  /* 0x000000086a6c7812 */ /* 0x000fe400078efcff */
[----:B------:R-:W-:Y:S01]  /*3570*/  SGXT.U32 R107, R107, 0x2 ;  /* 0x000000026b6b781a */ /* 0x000fe20000000000 */
[----:B------:R1:W-:Y:S01]  /*3580*/  LDGSTS.E [R116+0x2800], [R34.64], P4 ;  /* 0x0280000022747fae */ /* 0x0003e2000a12184e */
[----:B------:R-:W-:-:S02]  /*3590*/  SEL R106, RZ, 0x4, P3 ;  /* 0x00000004ff6a7807 */ /* 0x000fc40001800000 */
[----:B------:R-:W-:Y:S01]  /*35a0*/  ISETP.GE.AND P3, PT, R108, UR4, PT ;  /* 0x000000046c007c0c */ /* 0x000fe2000bf66270 */
[----:B------:R1:W-:Y:S01]  /*35b0*/  LDGSTS.E [R116+0x3000], [R36.64], P4 ;  /* 0x0300000024747fae */ /* 0x0003e2000a12184e */
[----:B------:R-:W-:Y:S02]  /*35c0*/  LOP3.LUT R108, R107, 0xc, RZ, 0xfc, !PT ;  /* 0x0000000c6b6c7812 */ /* 0x000fe400078efcff */
[----:B------:R-:W-:Y:S01]  /*35d0*/  SEL R107, RZ, 0x4, P3 ;  /* 0x00000004ff6b7807 */ /* 0x000fe20001800000 */
[----:B------:R1:W-:Y:S01]  /*35e0*/  LDGSTS.E [R116+0x3800], [R38.64], P4 ;  /* 0x0380000026747fae */ /* 0x0003e2000a12184e */
[----:B------:R-:W-:Y:S02]  /*35f0*/  SEL R106, R106, RZ, P6 ;  /* 0x000000ff6a6a7207 */ /* 0x000fe40003000000 */
[----:B------:R-:W-:Y:S01]  /*3600*/  ISETP.GE.AND P3, PT, R108, UR4, PT ;  /* 0x000000046c007c0c */ /* 0x000fe2000bf66270 */
[----:B------:R1:W-:Y:S01]  /*3610*/  LDGSTS.E [R116+0x4000], [R40.64], P4 ;  /* 0x0400000028747fae */ /* 0x0003e2000a12184e */
[----:B------:R-:W-:-:S02]  /*3620*/  PLOP3.LUT P6, PT, PT, PT, UP0, 0x80, 0x0 ;  /* 0x000000000000781c */ /* 0x000fc40003fcf008 */
[----:B------:R-:W-:Y:S01]  /*3630*/  SEL R108, RZ, 0x4, P3 ;  /* 0x00000004ff6c7807 */ /* 0x000fe20001800000 */
[----:B------:R1:W-:Y:S01]  /*3640*/  LDGSTS.E [R116+0x4800], [R42.64], P4 ;  /* 0x048000002a747fae */ /* 0x0003e2000a12184e */
[----:B------:R-:W-:Y:S02]  /*3650*/  ISETP.NE.U32.AND P3, PT, R106, RZ, PT ;  /* 0x000000ff6a00720c */ /* 0x000fe40003f65070 */
[----:B------:R-:W-:Y:S01]  /*3660*/  SEL R107, R107, RZ, P6 ;  /* 0x000000ff6b6b7207 */ /* 0x000fe20003000000 */
[----:B------:R-:W1:Y:S01]  /*3670*/  S2R R106, SR_TID.X ;  /* 0x00000000006a7919 */ /* 0x000e620000002100 */
[----:B------:R-:W-:Y:S02]  /*3680*/  PLOP3.LUT P6, PT, PT, PT, UP0, 0x80, 0x0 ;  /* 0x000000000000781c */ /* 0x000fe40003fcf008 */
[----:B------:R-:W-:Y:S01]  /*3690*/  ISETP.NE.U32.AND P0, PT, R107, RZ, PT ;  /* 0x000000ff6b00720c */ /* 0x000fe20003f05070 */
[----:B------:R1:W-:Y:S01]  /*36a0*/  LDGSTS.E [R116+0x5000], [R44.64], P4 ;  /* 0x050000002c747fae */ /* 0x0003e2000a12184e */
[----:B------:R-:W-:-:S03]  /*36b0*/  SEL R108, R108, RZ, P6 ;  /* 0x000000ff6c6c7207 */ /* 0x000fc60003000000 */
[----:B------:R-:W2:Y:S01]  /*36c0*/  S2R R107, SR_TID.X ;  /* 0x00000000006b7919 */ /* 0x000ea20000002100 */
[----:B------:R-:W-:-:S03]  /*36d0*/  ISETP.NE.U32.AND P6, PT, R108, RZ, PT ;  /* 0x000000ff6c00720c */ /* 0x000fc60003fc5070 */
[----:B------:R1:W-:Y:S04]  /*36e0*/  LDGSTS.E [R116+0x5800], [R46.64], P4 ;  /* 0x058000002e747fae */ /* 0x0003e8000a12184e */
[----:B------:R2:W-:Y:S04]  /*36f0*/  LDGSTS.E [R116+0x6000], [R48.64], P4 ;  /* 0x0600000030747fae */ /* 0x0005e8000a12184e */
[----:B------:R2:W-:Y:S01]  /*3700*/  LDGSTS.E [R116+0x6800], [R50.64], P4 ;  /* 0x0680000032747fae */ /* 0x0005e2000a12184e */
[----:B-1----:R-:W-:-:S03]  /*3710*/  SHF.R.U32.HI R106, RZ, 0x7, R106 ;  /* 0x00000007ff6a7819 */ /* 0x002fc6000001166a */
[----:B------:R1:W-:Y:S01]  /*3720*/  LDGSTS.E [R116+0x7000], [R52.64], P4 ;  /* 0x0700000034747fae */ /* 0x0003e2000a12184e */
        /* <DEDUP_REMOVED lines=19> */
[----:B------:R-:W-:Y:S02]  /*3860*/  ISETP.GE.AND P5, PT, R108, UR4, PT ;  /* 0x000000046c007c0c */ /* 0x000fe4000bfa6270 */
[----:B------:R-:W-:Y:S01]  /*3870*/  SEL R106, R106, RZ, P1 ;  /* 0x000000ff6a6a7207 */ /* 0x000fe20000800000 */
[----:B------:R1:W-:Y:S01]  /*3880*/  LDGSTS.E [R116+0xb000], [R68.64], P4 ;  /* 0x0b00000044747fae */ /* 0x0003e2000a12184e */
[----:B------:R-:W-:-:S03]  /*3890*/  PLOP3.LUT P1, PT, PT, PT, UP0, 0x80, 0x0 ;  /* 0x000000000000781c */ /* 0x000fc60003f2f008 */
[----:B------:R1:W-:Y:S01]  /*38a0*/  LDGSTS.E [R116+0xb800], [R70.64], P4 ;  /* 0x0b80000046747fae */ /* 0x0003e2000a12184e */
[----:B------:R-:W-:Y:S02]  /*38b0*/  SEL R107, R107, RZ, P1 ;  /* 0x000000ff6b6b7207 */ /* 0x000fe40000800000 */
[----:B------:R-:W-:Y:S01]  /*38c0*/  ISETP.NE.U32.AND P1, PT, R106, RZ, PT ;  /* 0x000000ff6a00720c */ /* 0x000fe20003f25070 */
[----:B------:R1:W-:Y:S01]  /*38d0*/  LDGSTS.E [R116+0xc000], [R72.64], P4 ;  /* 0x0c00000048747fae */ /* 0x0003e2000a12184e */
[----:B------:R-:W-:Y:S02]  /*38e0*/  SEL R106, RZ, 0x4, P5 ;  /* 0x00000004ff6a7807 */ /* 0x000fe40002800000 */
[----:B------:R-:W-:Y:S01]  /*38f0*/  PLOP3.LUT P5, PT, PT, PT, UP0, 0x80, 0x0 ;  /* 0x000000000000781c */ /* 0x000fe20003faf008 */
[----:B------:R1:W-:Y:S03]  /*3900*/  LDGSTS.E [R116+0xc800], [R74.64], P4 ;  /* 0x0c8000004a747fae */ /* 0x0003e6000a12184e */
[----:B------:R-:W-:Y:S01]  /*3910*/  SEL R106, R106, RZ, P5 ;  /* 0x000000ff6a6a7207 */ /* 0x000fe20002800000 */
[----:B------:R1:W-:Y:S03]  /*3920*/  LDGSTS.E [R116+0xd000], [R76.64], P4 ;  /* 0x0d0000004c747fae */ /* 0x0003e6000a12184e */
[----:B------:R-:W-:Y:S01]  /*3930*/  ISETP.NE.U32.AND P5, PT, R106, RZ, PT ;  /* 0x000000ff6a00720c */ /* 0x000fe20003fa5070 */
[----:B------:R1:W-:Y:S01]  /*3940*/  LDGSTS.E [R116+0xd800], [R78.64], P4 ;  /* 0x0d8000004e747fae */ /* 0x0003e2000a12184e */
[----:B------:R-:W-:-:S03]  /*3950*/  IMAD.U32 R106, RZ, RZ, UR6 ;  /* 0x00000006ff6a7e24 */ /* 0x000fc6000f8e00ff */
[----:B------:R1:W-:Y:S01]  /*3960*/  LDGSTS.E [R116+0xe000], [R80.64], P4 ;  /* 0x0e00000050747fae */ /* 0x0003e2000a12184e */
[----:B-----5:R-:W-:-:S03]  /*3970*/  IMAD.WIDE R90, R106, 0x4, R90 ;  /* 0x000000046a5a7825 */ /* 0x020fc600078e025a */
[----:B------:R5:W-:Y:S01]  /*3980*/  LDGSTS.E [R116+0xe800], [R82.64], P4 ;  /* 0x0e80000052747fae */ /* 0x000be2000a12184e */
[----:B------:R-:W-:-:S03]  /*3990*/  IMAD.WIDE R94, R106, 0x4, R94 ;  /* 0x000000046a5e7825 */ /* 0x000fc600078e025e */
[----:B------:R-:W1:Y:S01]  /*39a0*/  S2R R108, SR_TID.X ;  /* 0x00000000006c7919 */ /* 0x000e620000002100 */
[----:B------:R-:W-:-:S03]  /*39b0*/  IMAD.WIDE R98, R106, 0x4, R98 ;  /* 0x000000046a627825 */ /* 0x000fc600078e0262 */
[----:B------:R1:W-:Y:S01]  /*39c0*/  LDGSTS.E [R116+0xf000], [R84.64], P4 ;  /* 0x0f00000054747fae */ /* 0x0003e2000a12184e */
[----:B----4-:R-:W-:-:S03]  /*39d0*/  IMAD.WIDE R102, R106, 0x4, R102 ;  /* 0x000000046a667825 */ /* 0x010fc600078e0266 */
[----:B------:R4:W-:Y:S01]  /*39e0*/  LDGSTS.E [R116+0xf800], [R86.64], P4 ;  /* 0x0f80000056747fae */ /* 0x0009e2000a12184e */
[----:B------:R-:W-:Y:S01]  /*39f0*/  ISETP.NE.U32.AND P4, PT, R107, RZ, PT ;  /* 0x000000ff6b00720c */ /* 0x000fe20003f85070 */
[----:B------:R-:W-:Y:S02]  /*3a00*/  IMAD.U32 R107, RZ, RZ, UR6 ;  /* 0x00000006ff6b7e24 */ /* 0x000fe4000f8e00ff */
[----:B------:R-:W0:Y:S01]  /*3a10*/  LDGDEPBAR ;  /* 0x00000000000079af */ /* 0x000e220000000000 */
[----:B------:R-:W-:-:S03]  /*3a20*/  IMAD.WIDE R18, R106, 0x4, R18 ;  /* 0x000000046a127825 */ /* 0x000fc600078e0212 */
[----:B------:R-:W-:Y:S01]  /*3a30*/  BAR.SYNC.DEFER_BLOCKING 0x0 ;  /* 0x0000000000007b1d */ /* 0x000fe20000010000 */
[----:B------:R-:W-:-:S04]  /*3a40*/  IMAD.WIDE R92, R107, 0x4, R92 ;  /* 0x000000046b5c7825 */ /* 0x000fc800078e025c */
[----:B------:R-:W-:Y:S01]  /*3a50*/  IMAD.WIDE R96, R107, 0x4, R96 ;  /* 0x000000046b607825 */ /* 0x000fe200078e0260 */
[----:B-1----:R-:W-:-:S03]  /*3a60*/  LOP3.LUT R108, R108, 0x3f, RZ, 0xc0, !PT ;  /* 0x0000003f6c6c7812 */ /* 0x002fc600078ec0ff */
[----:B---3--:R-:W-:-:S04]  /*3a70*/  IMAD.WIDE R100, R107, 0x4, R100 ;  /* 0x000000046b647825 */ /* 0x008fc800078e0264 */
[----:B------:R-:W-:-:S04]  /*3a80*/  IMAD.WIDE R104, R107, 0x4, R104 ;  /* 0x000000046b687825 */ /* 0x000fc800078e0268 */
[----:B------:R-:W-:-:S04]  /*3a90*/  IMAD.WIDE R22, R107, 0x4, R22 ;  /* 0x000000046b167825 */ /* 0x000fc800078e0216 */
[C---:B------:R-:W-:Y:S01]  /*3aa0*/  IMAD.WIDE R88, R107.reuse, 0x4, R88 ;  /* 0x000000046b587825 */ /* 0x040fe200078e0258 */
[----:B------:R-:W-:Y:S01]  /*3ab0*/  @!PT LDS RZ, [RZ] ;  /* 0x00000000fffff984 */ /* 0x000fe20000000800 */
[----:B------:R-:W-:Y:S01]  /*3ac0*/  @!PT LDS RZ, [RZ] ;  /* 0x00000000fffff984 */ /* 0x000fe20000000800 */
[----:B------:R-:W-:Y:S01]  /*3ad0*/  @!PT LDS RZ, [RZ] ;  /* 0x00000000fffff984 */ /* 0x000fe20000000800 */
[----:B------:R1:W-:Y:S01]  /*3ae0*/  LDGSTS.E [R121+0x28000], [R90.64], P2 ;  /* 0x280000005a797fae */ /* 0x0003e2000912184e */
[----:B------:R-:W-:Y:S02]  /*3af0*/  ISETP.GE.AND P2, PT, R108, UR4, PT ;  /* 0x000000046c007c0c */ /* 0x000fe4000bf46270 */
[C---:B------:R-:W-:Y:S01]  /*3b00*/  IMAD.WIDE R16, R107.reuse, 0x4, R16 ;  /* 0x000000046b107825 */ /* 0x040fe200078e0210 */
[----:B------:R-:W3:Y:S03]  /*3b10*/  S2R R108, SR_TID.X ;  /* 0x00000000006c7919 */ /* 0x000ee60000002100 */
[----:B------:R-:W-:Y:S02]  /*3b20*/  IMAD.WIDE R6, R107, 0x4, R6 ;  /* 0x000000046b067825 */ /* 0x000fe400078e0206 */
[----:B------:R-:W2:Y:S02]  /*3b30*/  S2R R107, SR_TID.X ;  /* 0x00000000006b7919 */ /* 0x000ea40000002100 */
[C---:B------:R-:W-:Y:S01]  /*3b40*/  IMAD.WIDE R24, R106.reuse, 0x4, R24 ;  /* 0x000000046a187825 */ /* 0x040fe200078e0218 */
[----:B-1----:R-:W-:Y:S01]  /*3b50*/  SEL R90, RZ, 0x4, P2 ;  /* 0x00000004ff5a7807 */ /* 0x002fe20001000000 */
[----:B------:R1:W-:Y:S02]  /*3b60*/  LDGSTS.E [R121+0x28800], [R92.64], P3 ;  /* 0x288000005c797fae */ /* 0x0003e4000992184e */
[----:B------:R-:W-:-:S02]  /*3b70*/  IMAD.WIDE R14, R106, 0x4, R14 ;  /* 0x000000046a0e7825 */ /* 0x000fc400078e020e */
[----:B------:R1:W-:Y:S02]  /*3b80*/  LDGSTS.E [R121+0x29000], [R94.64], P0 ;  /* 0x290000005e797fae */ /* 0x0003e4000812184e */
[----:B------:R-:W-:Y:S01]  /*3b90*/  IMAD.WIDE R4, R106, 0x4, R4 ;  /* 0x000000046a047825 */ /* 0x000fe200078e0204 */
[----:B------:R-:W-:Y:S01]  /*3ba0*/  PLOP3.LUT P0, PT, PT, PT, UP0, 0x80, 0x0 ;  /* 0x000000000000781c */ /* 0x000fe20003f0f008 */
[----:B------:R1:W-:Y:S03]  /*3bb0*/  LDGSTS.E [R121+0x29800], [R96.64], P6 ;  /* 0x2980000060797fae */ /* 0x0003e6000b12184e */
[----:B------:R-:W-:Y:S01]  /*3bc0*/  SEL R90, R90, RZ, P0 ;  /* 0x000000ff5a5a7207 */ /* 0x000fe20000000000 */
[----:B------:R1:W-:Y:S01]  /*3bd0*/  LDGSTS.E [R121+0x2a000], [R98.64], P1 ;  /* 0x2a00000062797fae */ /* 0x0003e2000892184e */
[----:B---3--:R-:W-:-:S03]  /*3be0*/  SHF.R.U32.HI R106, RZ, 0x7, R108 ;  /* 0x00000007ff6a7819 */ /* 0x008fc6000001166c */
[----:B------:R3:W-:Y:S01]  /*3bf0*/  LDGSTS.E [R121+0x2a800], [R100.64], P4 ;  /* 0x2a80000064797fae */ /* 0x0007e2000a12184e */
[----:B------:R-:W-:Y:S02]  /*3c00*/  SHF.R.U32.HI R108, RZ, 0x7, R108 ;  /* 0x00000007ff6c7819 */ /* 0x000fe4000001166c */
[----:B------:R-:W-:Y:S01]  /*3c10*/  SGXT.U32 R106, R106, 0x2 ;  /* 0x000000026a6a781a */ /* 0x000fe20000000000 */
[----:B------:R2:W-:Y:S01]  /*3c20*/  LDGSTS.E [R121+0x2b000], [R102.64], P5 ;  /* 0x2b00000066797fae */ /* 0x0005e2000a92184e */
[----:B------:R-:W-:Y:S02]  /*3c30*/  SGXT.U32 R108, R108, 0x2 ;  /* 0x000000026c6c781a */ /* 0x000fe40000000000 */
[C---:B------:R-:W-:Y:S01]  /*3c40*/  LOP3.LUT R91, R106.reuse, 0x1c, RZ, 0xfc, !PT ;  /* 0x0000001c6a5b7812 */ /* 0x040fe200078efcff */
[----:B-1----:R-:W-:Y:S01]  /*3c50*/  CS2R R98, SRZ ;  /* 0x0000000000627805 */ /* 0x002fe2000001ff00 */
[----:B------:R-:W-:Y:S02]  /*3c60*/  LOP3.LUT R106, R106, 0x20, RZ, 0xfc, !PT ;  /* 0x000000206a6a7812 */ /* 0x000fe400078efcff */
[----:B------:R-:W-:Y:S01]  /*3c70*/  ISETP.GE.AND P3, PT, R91, UR4, PT ;  /* 0x000000045b007c0c */ /* 0x000fe2000bf66270 */
[----:B---3--:R-:W-:Y:S01]  /*3c80*/  CS2R R100, SRZ ;  /* 0x0000000000647805 */ /* 0x008fe2000001ff00 */
[----:B------:R-:W-:-:S02]  /*3c90*/  ISETP.GE.AND P2, PT, R106, UR4, PT ;  /* 0x000000046a007c0c */ /* 0x000fc4000bf46270 */
[----:B------:R-:W-:Y:S01]  /*3ca0*/  LOP3.LUT R106, R108, 0x24, RZ, 0xfc, !PT ;  /* 0x000000246c6a7812 */ /* 0x000fe200078efcff */
[----:B--2---:R-:W-:Y:S01]  /*3cb0*/  CS2R R102, SRZ ;  /* 0x0000000000667805 */ /* 0x004fe2000001ff00 */
[--C-:B------:R-:W-:Y:S02]  /*3cc0*/  SHF.R.U32.HI R108, RZ, 0x7, R107.reuse ;  /* 0x00000007ff6c7819 */ /* 0x100fe4000001166b */
[----:B------:R-:W-:Y:S02]  /*3cd0*/  ISETP.GE.AND P6, PT, R106, UR4, PT ;  /* 0x000000046a007c0c */ /* 0x000fe4000bfc6270 */
[----:B------:R-:W-:Y:S02]  /*3ce0*/  SGXT.U32 R108, R108, 0x2 ;  /* 0x000000026c6c781a */ /* 0x000fe40000000000 */
[----:B------:R-:W-:Y:S02]  /*3cf0*/  SHF.R.U32.HI R107, RZ, 0x7, R107 ;  /* 0x00000007ff6b7819 */ /* 0x000fe4000001166b */
[----:B------:R-:W-:-:S02]  /*3d00*/  LOP3.LUT R106, R108, 0x28, RZ, 0xfc, !PT ;  /* 0x000000286c6a7812 */ /* 0x000fc400078efcff */
[----:B------:R-:W1:Y:S01]  /*3d10*/  S2R R108, SR_TID.X ;  /* 0x00000000006c7919 */ /* 0x000e620000002100 */
[----:B------:R-:W-:Y:S02]  /*3d20*/  SGXT.U32 R107, R107, 0x2 ;  /* 0x000000026b6b781a */ /* 0x000fe40000000000 */
[----:B------:R-:W-:Y:S02]  /*3d30*/  SEL R92, RZ, 0x4, P2 ;  /* 0x00000004ff5c7807 */ /* 0x000fe40001000000 */
[----:B------:R-:W-:Y:S02]  /*3d40*/  SEL R91, RZ, 0x4, P3 ;  /* 0x00000004ff5b7807 */ /* 0x000fe40001800000 */
[----:B------:R-:W-:Y:S02]  /*3d50*/  PLOP3.LUT P2, PT, PT, PT, UP0, 0x80, 0x0 ;  /* 0x000000000000781c */ /* 0x000fe40003f4f008 */
[----:B------:R-:W-:Y:S02]  /*3d60*/  LOP3.LUT R107, R107, 0x2c, RZ, 0xfc, !PT ;  /* 0x0000002c6b6b7812 */ /* 0x000fe400078efcff */
[----:B------:R-:W-:-:S02]  /*3d70*/  SEL R91, R91, RZ, P2 ;  /* 0x000000ff5b5b7207 */ /* 0x000fc40001000000 */
[----:B------:R-:W-:Y:S02]  /*3d80*/  ISETP.GE.AND P2, PT, R125, UR4, PT ;  /* 0x000000047d007c0c */ /* 0x000fe4000bf46270 */
[----:B------:R-:W-:Y:S02]  /*3d90*/  ISETP.GE.AND P0, PT, R106, UR4, PT ;  /* 0x000000046a007c0c */ /* 0x000fe4000bf06270 */
[----:B------:R-:W-:Y:S02]  /*3da0*/  ISETP.GE.AND P3, PT, R107, UR4, PT ;  /* 0x000000046b007c0c */ /* 0x000fe4000bf66270 */
[----:B------:R-:W-:Y:S02]  /*3db0*/  SEL R93, RZ, 0x4, P6 ;  /* 0x00000004ff5d7807 */ /* 0x000fe40003000000 */
[----:B------:R-:W-:Y:S02]  /*3dc0*/  ISETP.NE.U32.AND P6, PT, R91, RZ, PT ;  /* 0x000000ff5b00720c */ /* 0x000fe40003fc5070 */
[----:B------:R-:W-:-:S02]  /*3dd0*/  SEL R91, RZ, 0x4, P2 ;  /* 0x00000004ff5b7807 */ /* 0x000fc40001000000 */
[----:B-1----:R-:W-:Y:S02]  /*3de0*/  SHF.R.U32.HI R108, RZ, 0x7, R108 ;  /* 0x00000007ff6c7819 */ /* 0x002fe4000001166c */
[----:B------:R-:W-:Y:S02]  /*3df0*/  SEL R94, RZ, 0x4, P0 ;  /* 0x00000004ff5e7807 */ /* 0x000fe40000000000 */
[----:B------:R-:W-:Y:S02]  /*3e00*/  SGXT.U32 R108, R108, 0x2 ;  /* 0x000000026c6c781a */ /* 0x000fe40000000000 */
[----:B------:R-:W-:Y:S02]  /*3e10*/  PLOP3.LUT P2, PT, PT, PT, UP0, 0x80, 0x0 ;  /* 0x000000000000781c */ /* 0x000fe40003f4f008 */
[C---:B------:R-:W-:Y:S01]  /*3e20*/  LOP3.LUT R107, R108.reuse, 0x30, RZ, 0xfc, !PT ;  /* 0x000000306c6b7812 */ /* 0x040fe200078efcff */
[----:B------:R1:W-:Y:S01]  /*3e30*/  LDGSTS.E [R121+0x2b800], [R104.64], P6 ;  /* 0x2b80000068797fae */ /* 0x0003e2000b12184e */
[----:B------:R-:W-:-:S02]  /*3e40*/  LOP3.LUT R108, R108, 0x34, RZ, 0xfc, !PT ;  /* 0x000000346c6c7812 */ /* 0x000fc400078efcff */
[----:B------:R-:W-:Y:S02]  /*3e50*/  ISETP.GE.AND P0, PT, R107, UR4, PT ;  /* 0x000000046b007c0c */ /* 0x000fe4000bf06270 */
[----:B------:R-:W-:Y:S02]  /*3e60*/  SEL R93, R93, RZ, P2 ;  /* 0x000000ff5d5d7207 */ /* 0x000fe40001000000 */
[----:B------:R-:W-:Y:S02]  /*3e70*/  SEL R95, RZ, 0x4, P3 ;  /* 0x00000004ff5f7807 */ /* 0x000fe40001800000 */
[----:B------:R-:W-:Y:S02]  /*3e80*/  SEL R96, RZ, 0x4, P0 ;  /* 0x00000004ff607807 */ /* 0x000fe40000000000 */
[----:B------:R-:W-:Y:S02]  /*3e90*/  PLOP3.LUT P2, PT, PT, PT, UP0, 0x80, 0x0 ;  /* 0x000000000000781c */ /* 0x000fe40003f4f008 */
[----:B------:R-:W-:-:S02]  /*3ea0*/  ISETP.GE.AND P3, PT, R108, UR4, PT ;  /* 0x000000046c007c0c */ /* 0x000fc4000bf66270 */
[----:B------:R-:W-:Y:S02]  /*3eb0*/  PLOP3.LUT P0, PT, PT, PT, UP0, 0x80, 0x0 ;  /* 0x000000000000781c */ /* 0x000fe40003f0f008 */
[----:B------:R-:W-:Y:S02]  /*3ec0*/  SEL R95, R95, RZ, P2 ;  /* 0x000000ff5f5f7207 */ /* 0x000fe40001000000 */
[----:B------:R-:W-:Y:S02]  /*3ed0*/  SEL R97, RZ, 0x4, P3 ;  /* 0x00000004ff617807 */ /* 0x000fe40001800000 */
[----:B------:R-:W-:Y:S02]  /*3ee0*/  SEL R92, R92, RZ, P0 ;  /* 0x000000ff5c5c7207 */ /* 0x000fe40000000000 */
[----:B------:R-:W-:Y:S02]  /*3ef0*/  PLOP3.LUT P2, PT, PT, PT, UP0, 0x80, 0x0 ;  /* 0x000000000000781c */ /* 0x000fe40003f4f008 */
[----:B------:R-:W-:-:S02]  /*3f00*/  PLOP3.LUT P0, PT, PT, PT, UP0, 0x80, 0x0 ;  /* 0x000000000000781c */ /* 0x000fc40003f0f008 */
[----:B------:R-:W-:Y:S02]  /*3f10*/  SEL R97, R97, RZ, P2 ;  /* 0x000000ff61617207 */ /* 0x000fe40001000000 */
[----:B------:R-:W-:Y:S02]  /*3f20*/  SEL R94, R94, RZ, P0 ;  /* 0x000000ff5e5e7207 */ /* 0x000fe40000000000 */
[----:B------:R-:W-:Y:S02]  /*3f30*/  PLOP3.LUT P2, PT, PT, PT, UP0, 0x80, 0x0 ;  /* 0x000000000000781c */ /* 0x000fe40003f4f008 */
[----:B------:R-:W-:Y:S02]  /*3f40*/  PLOP3.LUT P0, PT, PT, PT, UP0, 0x80, 0x0 ;  /* 0x000000000000781c */ /* 0x000fe40003f0f008 */
[----:B------:R-:W-:Y:S02]  /*3f50*/  SEL R91, R91, RZ, P2 ;  /* 0x000000ff5b5b7207 */ /* 0x000fe40001000000 */
[----:B------:R-:W-:-:S02]  /*3f60*/  ISETP.NE.U32.AND P3, PT, R92, RZ, PT ;  /* 0x000000ff5c00720c */ /* 0x000fc40003f65070 */
[----:B------:R-:W-:Y:S02]  /*3f70*/  SEL R96, R96, RZ, P0 ;  /* 0x000000ff60607207 */ /* 0x000fe40000000000 */
[----:B------:R-:W-:Y:S02]  /*3f80*/  ISETP.NE.U32.AND P2, PT, R93, RZ, PT ;  /* 0x000000ff5d00720c */ /* 0x000fe40003f45070 */
[----:B------:R-:W-:Y:S01]  /*3f90*/  ISETP.GE.AND P0, PT, R123, UR4, PT ;  /* 0x000000047b007c0c */ /* 0x000fe2000bf06270 */
[----:B------:R-:W-:Y:S01]  /*3fa0*/  CS2R R92, SRZ ;  /* 0x00000000005c7805 */ /* 0x000fe2000001ff00 */
[----:B------:R-:W-:Y:S02]  /*3fb0*/  ISETP.NE.U32.AND P1, PT, R94, RZ, PT ;  /* 0x000000ff5e00720c */ /* 0x000fe40003f25070 */
[----:B------:R-:W-:Y:S02]  /*3fc0*/  SEL R106, RZ, 0x4, P0 ;  /* 0x00000004ff6a7807 */ /* 0x000fe40000000000 */
[----:B------:R-:W-:Y:S01]  /*3fd0*/  PLOP3.LUT P0, PT, PT, PT, UP0, 0x80, 0x0 ;  /* 0x000000000000781c */ /* 0x000fe20003f0f008 */
[----:B------:R1:W-:Y:S01]  /*3fe0*/  LDGSTS.E [R121+0x2c000], [R18.64], P3 ;  /* 0x2c00000012797fae */ /* 0x0003e2000992184e */
[----:B------:R-:W-:Y:S01]  /*3ff0*/  ISETP.NE.U32.AND P4, PT, R95, RZ, PT ;  /* 0x000000ff5f00720c */ /* 0x000fe20003f85070 */
[----:B------:R-:W-:Y:S01]  /*4000*/  UISETP.GE.AND UP0, UPT, UR5, 0x40, UPT ;  /* 0x000000400500788c */ /* 0x000fe2000bf06270 */
[----:B------:R-:W-:Y:S01]  /*4010*/  SEL R106, R106, RZ, P0 ;  /* 0x000000ff6a6a7207 */ /* 0x000fe20000000000 */
[----:B------:R2:W-:Y:S01]  /*4020*/  LDGSTS.E [R121+0x2c800], [R22.64], P2 ;  /* 0x2c80000016797fae */ /* 0x0005e2000912184e */
[----:B------:R-:W-:Y:S01]  /*4030*/  ISETP.NE.U32.AND P5, PT, R96, RZ, PT ;  /* 0x000000ff6000720c */ /* 0x000fe20003fa5070 */
[----:B------:R-:W-:Y:S01]  /*4040*/  CS2R R94, SRZ ;  /* 0x00000000005e7805 */ /* 0x000fe2000001ff00 */
[----:B------:R-:W-:Y:S01]  /*4050*/  ISETP.NE.U32.AND P6, PT, R97, RZ, PT ;  /* 0x000000ff6100720c */ /* 0x000fe20003fc5070 */
[----:B------:R3:W-:Y:S01]  /*4060*/  LDGSTS.E [R121+0x2d000], [R24.64], P1 ;  /* 0x2d00000018797fae */ /* 0x0007e2000892184e */
[----:B------:R-:W-:Y:S01]  /*4070*/  ISETP.NE.U32.AND P3, PT, R91, RZ, PT ;  /* 0x000000ff5b00720c */ /* 0x000fe20003f65070 */
[----:B------:R-:W-:Y:S01]  /*4080*/  CS2R R96, SRZ ;  /* 0x0000000000607805 */ /* 0x000fe2000001ff00 */
[----:B------:R-:W-:-:S02]  /*4090*/  ISETP.NE.U32.AND P2, PT, R106, RZ, PT ;  /* 0x000000ff6a00720c */ /* 0x000fc40003f45070 */
[----:B------:R-:W-:Y:S01]  /*40a0*/  ISETP.NE.U32.AND P0, PT, R90, RZ, PT ;  /* 0x000000ff5a00720c */ /* 0x000fe20003f05070 */
[----:B------:R-:W-:Y:S01]  /*40b0*/  IMAD.U32 R90, RZ, RZ, UR7 ;  /* 0x00000007ff5a7e24 */ /* 0x000fe2000f8e00ff */
[----:B------:R1:W-:Y:S01]  /*40c0*/  LDGSTS.E [R121+0x2d800], [R88.64], P4 ;  /* 0x2d80000058797fae */ /* 0x0003e2000a12184e */
[----:B--2---:R-:W-:Y:S02]  /*40d0*/  CS2R R22, SRZ ;  /* 0x0000000000167805 */ /* 0x004fe4000001ff00 */
[C---:B------:R-:W-:Y:S01]  /*40e0*/  IMAD.WIDE R20, R90.reuse, 0x4, R20 ;  /* 0x000000045a147825 */ /* 0x040fe200078e0214 */
[----:B------:R1:W-:Y:S01]  /*40f0*/  LDGSTS.E [R121+0x2e000], [R14.64], P5 ;  /* 0x2e0000000e797fae */ /* 0x0003e2000a92184e */
[----:B---3--:R-:W-:Y:S02]  /*4100*/  CS2R R24, SRZ ;  /* 0x0000000000187805 */ /* 0x008fe4000001ff00 */
[C---:B------:R-:W-:Y:S01]  /*4110*/  IMAD.WIDE R26, R90.reuse, 0x4, R26 ;  /* 0x000000045a1a7825 */ /* 0x040fe200078e021a */
[----:B------:R1:W-:Y:S03]  /*4120*/  LDGSTS.E [R121+0x2e800], [R16.64], P6 ;  /* 0x2e80000010797fae */ /* 0x0003e6000b12184e */
[C---:B------:R-:W-:Y:S01]  /*4130*/  IMAD.WIDE R28, R90.reuse, 0x4, R28 ;  /* 0x000000045a1c7825 */ /* 0x040fe200078e021c */
[----:B------:R2:W-:Y:S03]  /*4140*/  LDGSTS.E [R121+0x2f000], [R6.64], P3 ;  /* 0x2f00000006797fae */ /* 0x0005e6000992184e */
[C---:B------:R-:W-:Y:S01]  /*4150*/  IMAD.WIDE R30, R90.reuse, 0x4, R30 ;  /* 0x000000045a1e7825 */ /* 0x040fe200078e021e */
[----:B------:R3:W-:Y:S03]  /*4160*/  LDGSTS.E [R121+0x2f800], [R4.64], P2 ;  /* 0x2f80000004797fae */ /* 0x0007e6000912184e */
[C---:B------:R-:W-:Y:S01]  /*4170*/  IMAD.WIDE R32, R90.reuse, 0x4, R32 ;  /* 0x000000045a207825 */ /* 0x040fe200078e0220 */
[----:B------:R-:W0:Y:S03]  /*4180*/  LDGDEPBAR ;  /* 0x00000000000079af */ /* 0x000e260000000000 */
[----:B------:R-:W-:Y:S01]  /*4190*/  IMAD.WIDE R34, R90, 0x4, R34 ;  /* 0x000000045a227825 */ /* 0x000fe200078e0222 */
[----:B------:R1:W-:Y:S01]  /*41a0*/  LDGSTS.E [R116+0x10000], [R20.64], P0 ;  /* 0x1000000014747fae */ /* 0x0003e2000812184e */
[----:B--2---:R-:W-:-:S02]  /*41b0*/  CS2R R6, SRZ ;  /* 0x0000000000067805 */ /* 0x004fc4000001ff00 */
[C---:B------:R-:W-:Y:S01]  /*41c0*/  IMAD.WIDE R36, R90.reuse, 0x4, R36 ;  /* 0x000000045a247825 */ /* 0x040fe200078e0224 */
[----:B------:R2:W-:Y:S01]  /*41d0*/  LDGSTS.E [R116+0x10800], [R26.64], P0 ;  /* 0x108000001a747fae */ /* 0x0005e2000812184e */
[----:B---3--:R-:W-:Y:S02]  /*41e0*/  CS2R R4, SRZ ;  /* 0x0000000000047805 */ /* 0x008fe4000001ff00 */
[C---:B------:R-:W-:Y:S01]  /*41f0*/  IMAD.WIDE R38, R90.reuse, 0x4, R38 ;  /* 0x000000045a267825 */ /* 0x040fe200078e0226 */
[----:B------:R3:W-:Y:S03]  /*4200*/  LDGSTS.E [R116+0x11000], [R28.64], P0 ;  /* 0x110000001c747fae */ /* 0x0007e6000812184e */
[----:B------:R-:W-:Y:S01]  /*4210*/  IMAD.WIDE R40, R90, 0x4, R40 ;  /* 0x000000045a287825 */ /* 0x000fe200078e0228 */
[----:B------:R4:W-:Y:S01]  /*4220*/  LDGSTS.E [R116+0x11800], [R30.64], P0 ;  /* 0x118000001e747fae */ /* 0x0009e2000812184e */
[----:B-1----:R-:W-:-:S02]  /*4230*/  CS2R R20, SRZ ;  /* 0x0000000000147805 */ /* 0x002fc4000001ff00 */
[C---:B------:R-:W-:Y:S01]  /*4240*/  IMAD.WIDE R42, R90.reuse, 0x4, R42 ;  /* 0x000000045a2a7825 */ /* 0x040fe200078e022a */
[----:B------:R1:W-:Y:S01]  /*4250*/  LDGSTS.E [R116+0x12000], [R32.64], P0 ;  /* 0x1200000020747fae */ /* 0x0003e2000812184e */
[----:B--2---:R-:W-:Y:S02]  /*4260*/  CS2R R26, SRZ ;  /* 0x00000000001a7805 */ /* 0x004fe4000001ff00 */
[C---:B------:R-:W-:Y:S01]  /*4270*/  IMAD.WIDE R44, R90.reuse, 0x4, R44 ;  /* 0x000000045a2c7825 */ /* 0x040fe200078e022c */
[----:B------:R2:W-:Y:S01]  /*4280*/  LDGSTS.E [R116+0x12800], [R34.64], P0 ;  /* 0x1280000022747fae */ /* 0x0005e2000812184e */
[----:B---3--:R-:W-:Y:S02]  /*4290*/  CS2R R28, SRZ ;  /* 0x00000000001c7805 */ /* 0x008fe4000001ff00 */
[----:B------:R-:W-:Y:S01]  /*42a0*/  IMAD.WIDE R46, R90, 0x4, R46 ;  /* 0x000000045a2e7825 */ /* 0x000fe200078e022e */
[----:B------:R3:W-:Y:S01]  /*42b0*/  LDGSTS.E [R116+0x13000], [R36.64], P0 ;  /* 0x1300000024747fae */ /* 0x0007e2000812184e */
[----:B----4-:R-:W-:-:S02]  /*42c0*/  CS2R R30, SRZ ;  /* 0x00000000001e7805 */ /* 0x010fc4000001ff00 */
[C---:B------:R-:W-:Y:S01]  /*42d0*/  IMAD.WIDE R48, R90.reuse, 0x4, R48 ;  /* 0x000000045a307825 */ /* 0x040fe200078e0230 */
[----:B------:R4:W-:Y:S01]  /*42e0*/  LDGSTS.E [R116+0x13800], [R38.64], P0 ;  /* 0x1380000026747fae */ /* 0x0009e2000812184e */
[----:B-1----:R-:W-:Y:S02]  /*42f0*/  CS2R R32, SRZ ;  /* 0x0000000000207805 */ /* 0x002fe4000001ff00 */
[C---:B------:R-:W-:Y:S01]  /*4300*/  IMAD.WIDE R50, R90.reuse, 0x4, R50 ;  /* 0x000000045a327825 */ /* 0x040fe200078e0232 */
[----:B------:R1:W-:Y:S01]  /*4310*/  LDGSTS.E [R116+0x14000], [R40.64], P0 ;  /* 0x1400000028747fae */ /* 0x0003e2000812184e */
[----:B--2---:R-:W-:Y:S02]  /*4320*/  CS2R R34, SRZ ;  /* 0x0000000000227805 */ /* 0x004fe4000001ff00 */
[----:B------:R-:W-:Y:S01]  /*4330*/  IMAD.WIDE R52, R90, 0x4, R52 ;  /* 0x000000045a347825 */ /* 0x000fe200078e0234 */
[----:B------:R2:W-:Y:S01]  /*4340*/  LDGSTS.E [R116+0x14800], [R42.64], P0 ;  /* 0x148000002a747fae */ /* 0x0005e2000812184e */
[----:B---3--:R-:W-:-:S02]  /*4350*/  CS2R R36, SRZ ;  /* 0x0000000000247805 */ /* 0x008fc4000001ff00 */
[C---:B------:R-:W-:Y:S01]  /*4360*/  IMAD.WIDE R54, R90.reuse, 0x4, R54 ;  /* 0x000000045a367825 */ /* 0x040fe200078e0236 */
[----:B------:R3:W-:Y:S01]  /*4370*/  LDGSTS.E [R116+0x15000], [R44.64], P0 ;  /* 0x150000002c747fae */ /* 0x0007e2000812184e */
[----:B----4-:R-:W-:Y:S02]  /*4380*/  CS2R R38, SRZ ;  /* 0x0000000000267805 */ /* 0x010fe4000001ff00 */
[C---:B------:R-:W-:Y:S01]  /*4390*/  IMAD.WIDE R56, R90.reuse, 0x4, R56 ;  /* 0x000000045a387825 */ /* 0x040fe200078e0238 */
[----:B------:R4:W-:Y:S01]  /*43a0*/  LDGSTS.E [R116+0x15800], [R46.64], P0 ;  /* 0x158000002e747fae */ /* 0x0009e2000812184e */
[----:B-1----:R-:W-:Y:S02]  /*43b0*/  CS2R R40, SRZ ;  /* 0x0000000000287805 */ /* 0x002fe4000001ff00 */
[----:B------:R-:W-:Y:S01]  /*43c0*/  IMAD.WIDE R58, R90, 0x4, R58 ;  /* 0x000000045a3a7825 */ /* 0x000fe200078e023a */
[----:B------:R1:W-:Y:S01]  /*43d0*/  LDGSTS.E [R116+0x16000], [R48.64], P0 ;  /* 0x1600000030747fae */ /* 0x0003e2000812184e */
[----:B--2---:R-:W-:-:S02]  /*43e0*/  CS2R R42, SRZ ;  /* 0x00000000002a7805 */ /* 0x004fc4000001ff00 */
[C---:B------:R-:W-:Y:S01]  /*43f0*/  IMAD.WIDE R60, R90.reuse, 0x4, R60 ;  /* 0x000000045a3c7825 */ /* 0x040fe200078e023c */
[----:B------:R2:W-:Y:S01]  /*4400*/  LDGSTS.E [R116+0x16800], [R50.64], P0 ;  /* 0x1680000032747fae */ /* 0x0005e2000812184e */
[----:B---3--:R-:W-:Y:S02]  /*4410*/  CS2R R44, SRZ ;  /* 0x00000000002c7805 */ /* 0x008fe4000001ff00 */
[C---:B------:R-:W-:Y:S01]  /*4420*/  IMAD.WIDE R62, R90.reuse, 0x4, R62 ;  /* 0x000000045a3e7825 */ /* 0x040fe200078e023e */
[----:B------:R3:W-:Y:S01]  /*4430*/  LDGSTS.E [R116+0x17000], [R52.64], P0 ;  /* 0x1700000034747fae */ /* 0x0007e2000812184e */
[----:B----4-:R-:W-:Y:S02]  /*4440*/  CS2R R46, SRZ ;  /* 0x00000000002e7805 */ /* 0x010fe4000001ff00 */
        /* <DEDUP_REMOVED lines=13> */
[----:B------:R1:W-:Y:S03]  /*4520*/  LDGSTS.E [R116+0x19800], [R62.64], P0 ;  /* 0x198000003e747fae */ /* 0x0003e6000812184e */
        /* <DEDUP_REMOVED lines=8> */
[C---:B-----5:R-:W-:Y:S01]  /*45b0*/  IMAD.WIDE R82, R90.reuse, 0x4, R82 ;  /* 0x000000045a527825 */ /* 0x060fe200078e0252 */
[----:B------:R4:W-:Y:S03]  /*45c0*/  LDGSTS.E [R116+0x1c000], [R72.64], P0 ;  /* 0x1c00000048747fae */ /* 0x0009e6000812184e */
[----:B------:R-:W-:Y:S01]  /*45d0*/  IMAD.WIDE R84, R90, 0x4, R84 ;  /* 0x000000045a547825 */ /* 0x000fe200078e0254 */
[----:B------:R5:W-:Y:S01]  /*45e0*/  LDGSTS.E [R116+0x1c800], [R74.64], P0 ;  /* 0x1c8000004a747fae */ /* 0x000be2000812184e */
[----:B--2---:R-:W-:-:S02]  /*45f0*/  CS2R R68, SRZ ;  /* 0x0000000000447805 */ /* 0x004fc4000001ff00 */
[----:B------:R-:W-:Y:S01]  /*4600*/  IMAD.WIDE R86, R90, 0x4, R86 ;  /* 0x000000045a567825 */ /* 0x000fe200078e0256 */
[----:B------:R1:W-:Y:S01]  /*4610*/  LDGSTS.E [R116+0x1d000], [R76.64], P0 ;  /* 0x1d0000004c747fae */ /* 0x0003e2000812184e */
[----:B---3--:R-:W-:-:S03]  /*4620*/  CS2R R70, SRZ ;  /* 0x0000000000467805 */ /* 0x008fc6000001ff00 */
[----:B------:R1:W-:Y:S01]  /*4630*/  LDGSTS.E [R116+0x1d800], [R78.64], P0 ;  /* 0x1d8000004e747fae */ /* 0x0003e2000812184e */
[----:B----4-:R-:W-:-:S03]  /*4640*/  CS2R R72, SRZ ;  /* 0x0000000000487805 */ /* 0x010fc6000001ff00 */
[----:B------:R1:W-:Y:S01]  /*4650*/  LDGSTS.E [R116+0x1e000], [R80.64], P0 ;  /* 0x1e00000050747fae */ /* 0x0003e2000812184e */
[----:B-----5:R-:W-:-:S03]  /*4660*/  CS2R R74, SRZ ;  /* 0x00000000004a7805 */ /* 0x020fc6000001ff00 */
[----:B------:R1:W-:Y:S04]  /*4670*/  LDGSTS.E [R116+0x1e800], [R82.64], P0 ;  /* 0x1e80000052747fae */ /* 0x0003e8000812184e */
[----:B------:R2:W-:Y:S04]  /*4680*/  LDGSTS.E [R116+0x1f000], [R84.64], P0 ;  /* 0x1f00000054747fae */ /* 0x0005e8000812184e */
[----:B------:R3:W-:Y:S01]  /*4690*/  LDGSTS.E [R116+0x1f800], [R86.64], P0 ;  /* 0x1f80000056747fae */ /* 0x0007e2000812184e */
[----:B------:R-:W-:-:S03]  /*46a0*/  PLOP3.LUT P0, PT, PT, PT, UP0, 0x40, 0x0 ;  /* 0x000000000000781c */ /* 0x000fc60003f0e808 */
[----:B------:R-:W0:Y:S01]  /*46b0*/  LDGDEPBAR ;  /* 0x00000000000079af */ /* 0x000e220000000000 */
[----:B--2---:R-:W-:Y:S01]  /*46c0*/  CS2R R84, SRZ ;  /* 0x0000000000547805 */ /* 0x004fe2000001ff00 */
[----:B---3--:R-:W-:-:S08]  /*46d0*/  CS2R R86, SRZ ;  /* 0x0000000000567805 */ /* 0x008fd0000001ff00 */
[----:B------:R-:W-:Y:S05]  /*46e0*/  @P0 BRA `(.L_x_0) ;  /* 0x00004c2000000947 */ /* 0x000fea0003800000 */
[----:B-1----:R-:W-:Y:S01]  /*46f0*/  IMAD.U32 R7, RZ, RZ, UR6 ;  /* 0x00000006ff077e24 */ /* 0x002fe2000f8e00ff */
[----:B------:R-:W-:Y:S01]  /*4700*/  SHF.R.S32.HI R5, RZ, 0x1f, R112 ;  /* 0x0000001fff057819 */ /* 0x000fe20000011470 */
[----:B------:R-:W-:Y:S01]  /*4710*/  USHF.R.S32.HI UR11, URZ, 0x1f, UR6 ;  /* 0x0000001f3f0b7899 */ /* 0x000fe20008011406 */
[----:B------:R-:W-:Y:S02]  /*4720*/  SHF.R.S32.HI R4, RZ, 0x1f, R111 ;  /* 0x0000001fff047819 */ /* 0x000fe4000001146f */
[----:B------:R-:W-:Y:S02]  /*4730*/  LEA R114, P0, R7, R114, 0x3 ;  /* 0x0000007207727211 */ /* 0x000fe400078018ff */
[----:B------:R-:W-:Y:S02]  /*4740*/  SHF.R.S32.HI R7, RZ, 0x1f, R110 ;  /* 0x0000001fff077819 */ /* 0x000fe4000001146e */
[----:B------:R-:W-:Y:S02]  /*4750*/  SHF.L.U64.HI R5, R112, 0x2, R5 ;  /* 0x0000000270057819 */ /* 0x000fe40000010205 */
[----:B------:R-:W-:-:S02]  /*4760*/  SHF.L.U64.HI R111, R111, 0x2, R4 ;  /* 0x000000026f6f7819 */ /* 0x000fc40000010204 */
[----:B------:R-:W-:Y:S01]  /*4770*/  SHF.L.U64.HI R7, R110, 0x2, R7 ;  /* 0x000000026e077819 */ /* 0x000fe20000010207 */
[----:B------:R1:W-:Y:S01]  /*4780*/  STL [R1+0x118], R5 ;  /* 0x0001180501007387 */ /* 0x0003e20000100800 */
[----:B------:R-:W-:Y:S02]  /*4790*/  SHF.R.S32.HI R4, RZ, 0x1f, R109 ;  /* 0x0000001fff047819 */ /* 0x000fe4000001146d */
[----:B------:R-:W-:Y:S01]  /*47a0*/  SHF.R.S32.HI R6, RZ, 0x1f, R13 ;  /* 0x0000001fff067819 */ /* 0x000fe2000001140d */
[----:B------:R2:W-:Y:S01]  /*47b0*/  STL [R1+0x114], R7 ;  /* 0x0001140701007387 */ /* 0x0005e20000100800 */
[----:B------:R-:W-:Y:S01]  /*47c0*/  SHF.L.U64.HI R4, R109, 0x2, R4 ;  /* 0x000000026d047819 */ /* 0x000fe20000010204 */
[----:B------:R-:W-:Y:S01]  /*47d0*/  USHF.R.S32.HI UR12, URZ, 0x1f, UR7 ;  /* 0x0000001f3f0c7899 */ /* 0x000fe20008011407 */
[----:B------:R-:W-:Y:S02]  /*47e0*/  SHF.R.S32.HI R112, RZ, 0x1f, R119 ;  /* 0x0000001fff707819 */ /* 0x000fe40000011477 */
[----:B-1----:R-:W-:Y:S01]  /*47f0*/  SHF.R.S32.HI R5, RZ, 0x1f, R12 ;  /* 0x0000001fff057819 */ /* 0x002fe2000001140c */
[----:B------:R1:W-:Y:S01]  /*4800*/  STL [R1+0x110], R4 ;  /* 0x0001100401007387 */ /* 0x0003e20000100800 */
[----:B--2---:R-:W-:-:S02]  /*4810*/  SHF.L.U64.HI R7, R13, 0x2, R6 ;  /* 0x000000020d077819 */ /* 0x004fc40000010206 */
[----:B------:R-:W-:-:S03]  /*4820*/  SHF.R.S32.HI R6, RZ, 0x1f, R11 ;  /* 0x0000001fff067819 */ /* 0x000fc6000001140b */
[----:B------:R2:W-:Y:S01]  /*4830*/  STL [R1+0x10c], R7 ;  /* 0x00010c0701007387 */ /* 0x0005e20000100800 */
[----:B-1----:R-:W-:Y:S02]  /*4840*/  SHF.R.S32.HI R4, RZ, 0x1f, R113 ;  /* 0x0000001fff047819 */ /* 0x002fe40000011471 */
[----:B--2---:R-:W-:Y:S02]  /*4850*/  SHF.L.U64.HI R7, R12, 0x2, R5 ;  /* 0x000000020c077819 */ /* 0x004fe40000010205 */
[----:B------:R-:W-:Y:S02]  /*4860*/  SHF.R.S32.HI R5, RZ, 0x1f, R10 ;  /* 0x0000001fff057819 */ /* 0x000fe4000001140a */
[----:B------:R-:W-:Y:S01]  /*4870*/  SHF.L.U64.HI R12, R113, 0x2, R4 ;  /* 0x00000002710c7819 */ /* 0x000fe20000010204 */
[----:B------:R1:W-:Y:S01]  /*4880*/  STL [R1+0x108], R7 ;  /* 0x0001080701007387 */ /* 0x0003e20000100800 */
[----:B------:R-:W-:Y:S01]  /*4890*/  SHF.R.S32.HI R4, RZ, 0x1f, R9 ;  /* 0x0000001fff047819 */ /* 0x000fe20000011409 */
[----:B------:R-:W-:Y:S01]  /*48a0*/  USHF.L.U32 UR4, UR7, 0x3, URZ ;  /* 0x0000000307047899 */ /* 0x000fe2000800063f */
[----:B------:R-:W-:Y:S01]  /*48b0*/  IMAD.U32 R113, RZ, RZ, UR6 ;  /* 0x00000006ff717e24 */ /* 0x000fe2000f8e00ff */
[----:B------:R-:W-:Y:S01]  /*48c0*/  STL [R1+0x104], R12 ;  /* 0x0001040c01007387 */ /* 0x000fe20000100800 */
[----:B-1----:R-:W-:-:S02]  /*48d0*/  SHF.L.U64.HI R7, R11, 0x2, R6 ;  /* 0x000000020b077819 */ /* 0x002fc40000010206 */
[----:B------:R-:W-:Y:S02]  /*48e0*/  SHF.L.U64.HI R6, R10, 0x2, R5 ;  /* 0x000000020a067819 */ /* 0x000fe40000010205 */
[----:B------:R-:W-:Y:S01]  /*48f0*/  SHF.R.S32.HI R5, RZ, 0x1f, R8 ;  /* 0x0000001fff057819 */ /* 0x000fe20000011408 */
[----:B------:R1:W-:Y:S04]  /*4900*/  STL [R1+0x100], R7 ;  /* 0x0001000701007387 */ /* 0x0003e80000100800 */
[----:B------:R2:W-:Y:S01]  /*4910*/  STL [R1+0xfc], R6 ;  /* 0x0000fc0601007387 */ /* 0x0005e20000100800 */
[----:B-1----:R-:W-:Y:S02]  /*4920*/  SHF.R.S32.HI R7, RZ, 0x1f, R2 ;  /* 0x0000001fff077819 */ /* 0x002fe40000011402 */
[----:B--2---:R-:W-:-:S02]  /*4930*/  SHF.L.U64.HI R6, R9, 0x2, R4 ;  /* 0x0000000209067819 */ /* 0x004fc40000010204 */
[----:B------:R-:W-:Y:S02]  /*4940*/  SHF.L.U64.HI R4, R8, 0x2, R5 ;  /* 0x0000000208047819 */ /* 0x000fe40000010205 */
[----:B------:R-:W-:Y:S01]  /*4950*/  SHF.L.U64.HI R2, R2, 0x2, R7 ;  /* 0x0000000202027819 */ /* 0x000fe20000010207 */
[----:B------:R-:W-:Y:S01]  /*4960*/  STL [R1+0xf8], R6 ;  /* 0x0000f80601007387 */ /* 0x000fe20000100800 */
[----:B------:R-:W-:-:S03]  /*4970*/  SHF.R.S32.HI R5, RZ, 0x1f, R0 ;  /* 0x0000001fff057819 */ /* 0x000fc60000011400 */
[----:B------:R-:W-:Y:S01]  /*4980*/  STL [R1+0xf4], R4 ;  /* 0x0000f40401007387 */ /* 0x000fe20000100800 */
[----:B------:R-:W-:-:S03]  /*4990*/  SHF.L.U64.HI R0, R0, 0x2, R5 ;  /* 0x0000000200007819 */ /* 0x000fc60000010205 */
[----:B------:R1:W-:Y:S04]  /*49a0*/  STL [R1+0xf0], R2 ;  /* 0x0000f00201007387 */ /* 0x0003e80000100800 */
[----:B------:R-:W2:Y:S04]  /*49b0*/  LDL.LU R107, [R1] ;  /* 0x00000000016b7983 */ /* 0x000ea80000300800 */
[----:B------:R-:W3:Y:S01]  /*49c0*/  LDL.LU R108, [R1+0x4] ;  /* 0x00000400016c7983 */ /* 0x000ee20000300800 */
[----:B------:R-:W-:Y:S01]  /*49d0*/  USHF.L.U64.HI UR10, UR7, 0x3, UR12 ;  /* 0x00000003070a7899 */ /* 0x000fe2000801020c */
[----:B------:R-:W-:Y:S01]  /*49e0*/  SHF.R.S32.HI R7, RZ, 0x1f, R122 ;  /* 0x0000001fff077819 */ /* 0x000fe2000001147a */
[----:B-1----:R-:W-:Y:S01]  /*49f0*/  IMAD.U32 R2, RZ, RZ, UR11 ;  /* 0x0000000bff027e24 */ /* 0x002fe2000f8e00ff */
[----:B------:R1:W-:Y:S04]  /*4a00*/  STL [R1+0xec], R0 ;  /* 0x0000ec0001007387 */ /* 0x0003e80000100800 */
[----:B------:R-:W4:Y:S01]  /*4a10*/  LDL.LU R89, [R1+0x8] ;  /* 0x0000080001597983 */ /* 0x000f220000300800 */
[----:B------:R-:W-:-:S03]  /*4a20*/  LEA R123, P2, R122, UR4, 0x2 ;  /* 0x000000047a7b7c11 */ /* 0x000fc6000f8410ff */
[----:B------:R-:W5:Y:S04]  /*4a30*/  LDL.LU R90, [R1+0xc] ;  /* 0x00000c00015a7983 */ /* 0x000f680000300800 */
[----:B------:R-:W4:Y:S04]  /*4a40*/  LDL.LU R91, [R1+0x10] ;  /* 0x00001000015b7983 */ /* 0x000f280000300800 */
[----:B------:R-:W4:Y:S01]  /*4a50*/  LDL.LU R18, [R1+0x14] ;  /* 0x0000140001127983 */ /* 0x000f220000300800 */
[----:B------:R-:W-:-:S03]  /*4a60*/  LEA.HI.X R122, R122, UR10, R7, 0x2, P2 ;  /* 0x0000000a7a7a7c11 */ /* 0x000fc600090f1407 */
[----:B------:R-:W4:Y:S04]  /*4a70*/  LDL.LU R106, [R1+0x18] ;  /* 0x00001800016a7983 */ /* 0x000f280000300800 */
[----:B------:R-:W4:Y:S04]  /*4a80*/  LDL.LU R19, [R1+0x1c] ;  /* 0x00001c0001137983 */ /* 0x000f280000300800 */
[----:B------:R-:W4:Y:S04]  /*4a90*/  LDL.LU R104, [R1+0x20] ;  /* 0x0000200001687983 */ /* 0x000f280000300800 */
[----:B------:R-:W4:Y:S04]  /*4aa0*/  LDL.LU R105, [R1+0x24] ;  /* 0x0000240001697983 */ /* 0x000f280000300800 */
[----:B------:R-:W1:Y:S01]  /*4ab0*/  S2R R46, SR_TID.X ;  /* 0x00000000002e7919 */ /* 0x000e620000002100 */
[----:B--2---:R-:W-:-:S02]  /*4ac0*/  SHF.R.S32.HI R53, RZ, 0x1f, R107 ;  /* 0x0000001fff357819 */ /* 0x004fc4000001146b */
[C---:B------:R-:W-:Y:S02]  /*4ad0*/  LEA R60, P2, R107.reuse, UR4, 0x2 ;  /* 0x000000046b3c7c11 */ /* 0x040fe4000f8410ff */
[----:B---3--:R-:W-:Y:S02]  /*4ae0*/  SHF.R.S32.HI R51, RZ, 0x1f, R108 ;  /* 0x0000001fff337819 */ /* 0x008fe4000001146c */
[C---:B------:R-:W-:Y:S02]  /*4af0*/  LEA R59, P3, R108.reuse, UR4, 0x2 ;  /* 0x000000046c3b7c11 */ /* 0x040fe4000f8610ff */
[----:B------:R-:W-:Y:S02]  /*4b00*/  LEA.HI.X R53, R107, UR10, R53, 0x2, P2 ;  /* 0x0000000a6b357c11 */ /* 0x000fe400090f1435 */
[----:B------:R-:W-:Y:S01]  /*4b10*/  LEA.HI.X R51, R108, UR10, R51, 0x2, P3 ;  /* 0x0000000a6c337c11 */ /* 0x000fe200098f1433 */
[----:B------:R-:W2:Y:S04]  /*4b20*/  LDL.LU R107, [R1+0x28] ;  /* 0x00002800016b7983 */ /* 0x000ea80000300800 */
[----:B------:R-:W3:Y:S01]  /*4b30*/  LDL.LU R108, [R1+0x2c] ;  /* 0x00002c00016c7983 */ /* 0x000ee20000300800 */
[----:B------:R-:W-:Y:S01]  /*4b40*/  LEA.HI.X R113, R113, R111, R2, 0x3, P0 ;  /* 0x0000006f71717211 */ /* 0x000fe200000f1c02 */
[C---:B-1----:R-:W-:Y:S01]  /*4b50*/  IMAD.SHL.U32 R2, R46.reuse, 0x40, RZ ;  /* 0x000000402e027824 */ /* 0x042fe200078e00ff */
[----:B------:R-:W-:Y:S01]  /*4b60*/  SHF.L.U64.HI R112, R119, 0x2, R112 ;  /* 0x0000000277707819 */ /* 0x000fe20000010270 */
[----:B------:R-:W3:Y:S01]  /*4b70*/  LDL.LU R67, [R1+0x30] ;  /* 0x0000300001437983 */ /* 0x000ee20000300800 */
[----:B------:R-:W-:-:S02]  /*4b80*/  LOP3.LUT R0, R46, 0x7, RZ, 0xc0, !PT ;  /* 0x000000072e007812 */ /* 0x000fc400078ec0ff */
[----:B------:R-:W-:Y:S01]  /*4b90*/  SHF.R.S32.HI R11, RZ, 0x1f, R118 ;  /* 0x0000001fff0b7819 */ /* 0x000fe20000011476 */
[----:B------:R-:W3:Y:S01]  /*4ba0*/  LDL.LU R65, [R1+0x34] ;  /* 0x0000340001417983 */ /* 0x000ee20000300800 */
[----:B------:R-:W-:Y:S02]  /*4bb0*/  LOP3.LUT R5, R2, 0x3800, RZ, 0xc0, !PT ;  /* 0x0000380002057812 */ /* 0x000fe400078ec0ff */
[----:B------:R-:W-:Y:S01]  /*4bc0*/  LEA R119, P0, R118, UR4, 0x2 ;  /* 0x0000000476777c11 */ /* 0x000fe2000f8010ff */
[----:B------:R-:W3:Y:S01]  /*4bd0*/  LDL.LU R64, [R1+0x38] ;  /* 0x0000380001407983 */ /* 0x000ee20000300800 */
[----:B------:R-:W-:Y:S02]  /*4be0*/  SHF.R.S32.HI R9, RZ, 0x1f, R120 ;  /* 0x0000001fff097819 */ /* 0x000fe40000011478 */
[----:B------:R-:W-:Y:S01]  /*4bf0*/  LEA R121, P1, R120, UR4, 0x2 ;  /* 0x0000000478797c11 */ /* 0x000fe2000f8210ff */
[----:B------:R-:W-:Y:S01]  /*4c00*/  IMAD R4, R0, 0x100, R5 ;  /* 0x0000010000047824 */ /* 0x000fe200078e0205 */
[----:B------:R-:W-:Y:S01]  /*4c10*/  LEA.HI.X R118, R118, UR10, R11, 0x2, P0 ;  /* 0x0000000a76767c11 */ /* 0x000fe200080f140b */
[----:B------:R-:W-:Y:S01]  /*4c20*/  IMAD.SHL.U32 R5, R0, 0x10, RZ ;  /* 0x0000001000057824 */ /* 0x000fe200078e00ff */
[----:B------:R-:W-:Y:S01]  /*4c30*/  SHF.R.S32.HI R7, RZ, 0x1f, R124 ;  /* 0x0000001fff077819 */ /* 0x000fe2000001147c */
[----:B------:R-:W3:Y:S01]  /*4c40*/  LDL.LU R62, [R1+0x3c] ;  /* 0x00003c00013e7983 */ /* 0x000ee20000300800 */
[----:B------:R-:W-:-:S02]  /*4c50*/  LEA R125, P0, R124, UR4, 0x2 ;  /* 0x000000047c7d7c11 */ /* 0x000fc4000f8010ff */
[----:B------:R-:W-:Y:S02]  /*4c60*/  LEA.HI.X R120, R120, UR10, R9, 0x2, P1 ;  /* 0x0000000a78787c11 */ /* 0x000fe400088f1409 */
[----:B------:R-:W-:Y:S02]  /*4c70*/  SHF.R.S32.HI R0, RZ, 0x1f, R115 ;  /* 0x0000001fff007819 */ /* 0x000fe40000011473 */
[----:B------:R-:W-:Y:S02]  /*4c80*/  LEA R61, P1, R115, UR4, 0x2 ;  /* 0x00000004733d7c11 */ /* 0x000fe4000f8210ff */
[----:B------:R-:W-:Y:S02]  /*4c90*/  LEA.HI.X R124, R124, UR10, R7, 0x2, P0 ;  /* 0x0000000a7c7c7c11 */ /* 0x000fe400080f1407 */
[----:B----4-:R-:W-:Y:S02]  /*4ca0*/  SHF.R.S32.HI R49, RZ, 0x1f, R89 ;  /* 0x0000001fff317819 */ /* 0x010fe40000011459 */
[----:B------:R-:W-:-:S02]  /*4cb0*/  SHF.R.S32.HI R40, RZ, 0x1f, R18 ;  /* 0x0000001fff287819 */ /* 0x000fc40000011412 */
[----:B------:R-:W-:Y:S02]  /*4cc0*/  LEA R58, P0, R89, UR4, 0x2 ;  /* 0x00000004593a7c11 */ /* 0x000fe4000f8010ff */
[----:B------:R-:W-:Y:S02]  /*4cd0*/  LEA R54, P3, R18, UR4, 0x2 ;  /* 0x0000000412367c11 */ /* 0x000fe4000f8610ff */
[----:B------:R-:W-:Y:S02]  /*4ce0*/  LEA.HI.X R55, R115, UR10, R0, 0x2, P1 ;  /* 0x0000000a73377c11 */ /* 0x000fe400088f1400 */
[----:B------:R-:W-:Y:S02]  /*4cf0*/  SHF.R.S32.HI R42, RZ, 0x1f, R91 ;  /* 0x0000001fff2a7819 */ /* 0x000fe4000001145b */
[----:B------:R-:W-:Y:S02]  /*4d00*/  LEA R56, P2, R91, UR4, 0x2 ;  /* 0x000000045b387c11 */ /* 0x000fe4000f8410ff */
[----:B-----5:R-:W-:-:S02]  /*4d10*/  SHF.R.S32.HI R47, RZ, 0x1f, R90 ;  /* 0x0000001fff2f7819 */ /* 0x020fc4000001145a */
[----:B------:R-:W-:Y:S02]  /*4d20*/  LEA R57, P1, R90, UR4, 0x2 ;  /* 0x000000045a397c11 */ /* 0x000fe4000f8210ff */
[----:B------:R-:W-:Y:S02]  /*4d30*/  LEA.HI.X R49, R89, UR10, R49, 0x2, P0 ;  /* 0x0000000a59317c11 */ /* 0x000fe400080f1431 */
[----:B------:R-:W-:Y:S01]  /*4d40*/  LEA.HI.X R40, R18, UR10, R40, 0x2, P3 ;  /* 0x0000000a12287c11 */ /* 0x000fe200098f1428 */
[----:B------:R-:W4:Y:S01]  /*4d50*/  LDL.LU R89, [R1+0x40] ;  /* 0x0000400001597983 */ /* 0x000f220000300800 */
[----:B------:R-:W-:Y:S02]  /*4d60*/  LEA.HI.X R42, R91, UR10, R42, 0x2, P2 ;  /* 0x0000000a5b2a7c11 */ /* 0x000fe400090f142a */
[----:B------:R-:W-:Y:S01]  /*4d70*/  SHF.R.S32.HI R18, RZ, 0x1f, R106 ;  /* 0x0000001fff127819 */ /* 0x000fe2000001146a */
[----:B------:R-:W5:Y:S01]  /*4d80*/  LDL.LU R91, [R1+0x44] ;  /* 0x00004400015b7983 */ /* 0x000f620000300800 */
[----:B------:R-:W-:-:S02]  /*4d90*/  LEA R52, P0, R106, UR4, 0x2 ;  /* 0x000000046a347c11 */ /* 0x000fc4000f8010ff */
[----:B------:R-:W-:Y:S01]  /*4da0*/  LEA.HI.X R47, R90, UR10, R47, 0x2, P1 ;  /* 0x0000000a5a2f7c11 */ /* 0x000fe200088f142f */
[----:B------:R-:W5:Y:S01]  /*4db0*/  LDL.LU R88, [R1+0x48] ;  /* 0x0000480001587983 */ /* 0x000f620000300800 */
[----:B------:R-:W-:Y:S02]  /*4dc0*/  SHF.R.S32.HI R14, RZ, 0x1f, R104 ;  /* 0x0000001fff0e7819 */ /* 0x000fe40000011468 */
[----:B------:R-:W-:Y:S02]  /*4dd0*/  LEA R48, P2, R104, UR4, 0x2 ;  /* 0x0000000468307c11 */ /* 0x000fe4000f8410ff */
[----:B------:R-:W-:Y:S02]  /*4de0*/  SHF.R.S32.HI R16, RZ, 0x1f, R19 ;  /* 0x0000001fff107819 */ /* 0x000fe40000011413 */
[----:B------:R-:W-:Y:S02]  /*4df0*/  SHF.R.S32.HI R12, RZ, 0x1f, R105 ;  /* 0x0000001fff0c7819 */ /* 0x000fe40000011469 */
[----:B------:R-:W-:-:S02]  /*4e00*/  LEA R50, P1, R19, UR4, 0x2 ;  /* 0x0000000413327c11 */ /* 0x000fc4000f8210ff */
[----:B------:R-:W-:Y:S02]  /*4e10*/  LEA R43, P3, R105, UR4, 0x2 ;  /* 0x00000004692b7c11 */ /* 0x000fe4000f8610ff */
[----:B------:R-:W-:Y:S02]  /*4e20*/  LEA.HI.X R18, R106, UR10, R18, 0x2, P0 ;  /* 0x0000000a6a127c11 */ /* 0x000fe400080f1412 */
[----:B------:R-:W-:Y:S01]  /*4e30*/  LEA.HI.X R14, R104, UR10, R14, 0x2, P2 ;  /* 0x0000000a680e7c11 */ /* 0x000fe200090f140e */
[----:B------:R-:W5:Y:S01]  /*4e40*/  LDL.LU R106, [R1+0x4c] ;  /* 0x00004c00016a7983 */ /* 0x000f620000300800 */
[----:B------:R-:W-:Y:S02]  /*4e50*/  LEA.HI.X R16, R19, UR10, R16, 0x2, P1 ;  /* 0x0000000a13107c11 */ /* 0x000fe400088f1410 */
[----:B------:R-:W-:Y:S01]  /*4e60*/  LEA.HI.X R12, R105, UR10, R12, 0x2, P3 ;  /* 0x0000000a690c7c11 */ /* 0x000fe200098f140c */
[----:B------:R-:W5:Y:S04]  /*4e70*/  LDL.LU R104, [R1+0x50] ;  /* 0x0000500001687983 */ /* 0x000f680000300800 */
[----:B------:R-:W5:Y:S04]  /*4e80*/  LDL.LU R105, [R1+0x54] ;  /* 0x0000540001697983 */ /* 0x000f680000300800 */
[----:B------:R-:W5:Y:S01]  /*4e90*/  LDL.LU R90, [R1+0x58] ;  /* 0x00005800015a7983 */ /* 0x000f620000300800 */
[----:B--2---:R-:W-:-:S02]  /*4ea0*/  SHF.R.S32.HI R10, RZ, 0x1f, R107 ;  /* 0x0000001fff0a7819 */ /* 0x004fc4000001146b */
[C---:B------:R-:W-:Y:S02]  /*4eb0*/  LEA R41, P0, R107.reuse, UR4, 0x2 ;  /* 0x000000046b297c11 */ /* 0x040fe4000f8010ff */
[----:B---3--:R-:W-:Y:S02]  /*4ec0*/  SHF.R.S32.HI R8, RZ, 0x1f, R108 ;  /* 0x0000001fff087819 */ /* 0x008fe4000001146c */
[C---:B------:R-:W-:Y:S02]  /*4ed0*/  LEA R19, P1, R108.reuse, UR4, 0x2 ;  /* 0x000000046c137c11 */ /* 0x040fe4000f8210ff */
[----:B------:R-:W-:Y:S02]  /*4ee0*/  LEA.HI.X R10, R107, UR10, R10, 0x2, P0 ;  /* 0x0000000a6b0a7c11 */ /* 0x000fe400080f140a */
[----:B------:R-:W-:Y:S01]  /*4ef0*/  LEA.HI.X R8, R108, UR10, R8, 0x2, P1 ;  /* 0x0000000a6c087c11 */ /* 0x000fe200088f1408 */
[----:B------:R-:W2:Y:S04]  /*4f00*/  LDL.LU R107, [R1+0x5c] ;  /* 0x00005c00016b7983 */ /* 0x000ea80000300800 */
[----:B------:R-:W3:Y:S04]  /*4f10*/  LDL.LU R108, [R1+0x60] ;  /* 0x00006000016c7983 */ /* 0x000ee80000300800 */
[----:B------:R-:W3:Y:S04]  /*4f20*/  LDL.LU R44, [R1+0x64] ;  /* 0x00006400012c7983 */ /* 0x000ee80000300800 */
[----:B------:R-:W3:Y:S01]  /*4f30*/  LDL.LU R45, [R1+0x68] ;  /* 0x00006800012d7983 */ /* 0x000ee20000300800 */
[----:B------:R-:W-:-:S02]  /*4f40*/  SHF.R.S32.HI R0, RZ, 0x1f, R67 ;  /* 0x0000001fff007819 */ /* 0x000fc40000011443 */
[----:B------:R-:W-:Y:S02]  /*4f50*/  SHF.R.S32.HI R63, RZ, 0x1f, R65 ;  /* 0x0000001fff3f7819 */ /* 0x000fe40000011441 */
[----:B------:R-:W-:Y:S02]  /*4f60*/  LEA R17, P2, R67, UR4, 0x2 ;  /* 0x0000000443117c11 */ /* 0x000fe4000f8410ff */
[----:B------:R-:W-:Y:S02]  /*4f70*/  LEA R15, P3, R65, UR4, 0x2 ;  /* 0x00000004410f7c11 */ /* 0x000fe4000f8610ff */
[----:B------:R-:W-:Y:S02]  /*4f80*/  LEA.HI.X R0, R67, UR10, R0, 0x2, P2 ;  /* 0x0000000a43007c11 */ /* 0x000fe400090f1400 */
[----:B------:R-:W-:Y:S02]  /*4f90*/  LEA.HI.X R63, R65, UR10, R63, 0x2, P3 ;  /* 0x0000000a413f7c11 */ /* 0x000fe400098f143f */
[----:B------:R-:W-:-:S02]  /*4fa0*/  SHF.R.S32.HI R65, RZ, 0x1f, R64 ;  /* 0x0000001fff417819 */ /* 0x000fc40000011440 */
[----:B------:R-:W-:Y:S02]  /*4fb0*/  SHF.R.S32.HI R67, RZ, 0x1f, R62 ;  /* 0x0000001fff437819 */ /* 0x000fe4000001143e */
[----:B------:R-:W-:Y:S02]  /*4fc0*/  LEA R13, P0, R64, UR4, 0x2 ;  /* 0x00000004400d7c11 */ /* 0x000fe4000f8010ff */
[----:B------:R-:W-:Y:S02]  /*4fd0*/  LEA R11, P1, R62, UR4, 0x2 ;  /* 0x000000043e0b7c11 */ /* 0x000fe4000f8210ff */
[----:B------:R-:W-:Y:S02]  /*4fe0*/  LEA.HI.X R65, R64, UR10, R65, 0x2, P0 ;  /* 0x0000000a40417c11 */ /* 0x000fe400080f1441 */
[----:B------:R-:W-:Y:S01]  /*4ff0*/  LEA.HI.X R67, R62, UR10, R67, 0x2, P1 ;  /* 0x0000000a3e437c11 */ /* 0x000fe200088f1443 */
[----:B------:R-:W-:Y:S01]  /*5000*/  IMAD.SHL.U32 R6, R46, 0x2, RZ ;  /* 0x000000022e067824 */ /* 0x000fe200078e00ff */
[----:B----4-:R-:W-:-:S02]  /*5010*/  SHF.R.S32.HI R77, RZ, 0x1f, R89 ;  /* 0x0000001fff4d7819 */ /* 0x010fc40000011459 */
[----:B------:R-:W-:Y:S02]  /*5020*/  LEA R9, P2, R89, UR4, 0x2 ;  /* 0x0000000459097c11 */ /* 0x000fe4000f8410ff */
[----:B-----5:R-:W-:Y:S02]  /*5030*/  SHF.R.S32.HI R79, RZ, 0x1f, R91 ;  /* 0x0000001fff4f7819 */ /* 0x020fe4000001145b */
[----:B------:R-:W-:Y:S02]  /*5040*/  LEA R2, P3, R91, UR4, 0x2 ;  /* 0x000000045b027c11 */ /* 0x000fe4000f8610ff */
[----:B------:R-:W-:Y:S02]  /*5050*/  LEA.HI.X R77, R89, UR10, R77, 0x2, P2 ;  /* 0x0000000a594d7c11 */ /* 0x000fe400090f144d */
[----:B------:R-:W-:Y:S02]  /*5060*/  LEA.HI.X R79, R91, UR10, R79, 0x2, P3 ;  /* 0x0000000a5b4f7c11 */ /* 0x000fe400098f144f */
[----:B------:R-:W-:-:S02]  /*5070*/  SHF.R.S32.HI R81, RZ, 0x1f, R88 ;  /* 0x0000001fff517819 */ /* 0x000fc40000011458 */
[----:B------:R-:W-:-:S04]  /*5080*/  LEA R62, P0, R88, UR4, 0x2 ;  /* 0x00000004583e7c11 */ /* 0x000fc8000f8010ff */
[----:B------:R-:W-:Y:S02]  /*5090*/  LEA.HI.X R81, R88, UR10, R81, 0x2, P0 ;  /* 0x0000000a58517c11 */ /* 0x000fe400080f1451 */
[----:B------:R-:W-:Y:S02]  /*50a0*/  SHF.R.S32.HI R83, RZ, 0x1f, R106 ;  /* 0x0000001fff537819 */ /* 0x000fe4000001146a */
[----:B------:R-:W-:Y:S02]  /*50b0*/  LEA R64, P1, R106, UR4, 0x2 ;  /* 0x000000046a407c11 */ /* 0x000fe4000f8210ff */
[----:B------:R-:W-:Y:S02]  /*50c0*/  SHF.R.S32.HI R89, RZ, 0x1f, R104 ;  /* 0x0000001fff597819 */ /* 0x000fe40000011468 */
[----:B------:R-:W-:Y:S02]  /*50d0*/  LEA R66, P2, R104, UR4, 0x2 ;  /* 0x0000000468427c11 */ /* 0x000fe4000f8410ff */
[----:B------:R-:W-:-:S02]  /*50e0*/  SHF.R.S32.HI R91, RZ, 0x1f, R105 ;  /* 0x0000001fff5b7819 */ /* 0x000fc40000011469 */
[C---:B------:R-:W-:Y:S02]  /*50f0*/  LEA R76, P3, R105.reuse, UR4, 0x2 ;  /* 0x00000004694c7c11 */ /* 0x040fe4000f8610ff */
[----:B------:R-:W-:Y:S02]  /*5100*/  LEA.HI.X R83, R106, UR10, R83, 0x2, P1 ;  /* 0x0000000a6a537c11 */ /* 0x000fe400088f1453 */
[----:B------:R-:W-:Y:S02]  /*5110*/  LEA.HI.X R89, R104, UR10, R89, 0x2, P2 ;  /* 0x0000000a68597c11 */ /* 0x000fe400090f1459 */
[----:B------:R-:W-:Y:S02]  /*5120*/  LEA.HI.X R91, R105, UR10, R91, 0x2, P3 ;  /* 0x0000000a695b7c11 */ /* 0x000fe400098f145b */
[----:B------:R-:W-:Y:S02]  /*5130*/  SHF.R.S32.HI R104, RZ, 0x1f, R90 ;  /* 0x0000001fff687819 */ /* 0x000fe4000001145a */
[----:B------:R-:W-:-:S02]  /*5140*/  LEA R78, P0, R90, UR4, 0x2 ;  /* 0x000000045a4e7c11 */ /* 0x000fc4000f8010ff */
[----:B------:R-:W-:Y:S02]  /*5150*/  LOP3.LUT R5, R5, 0x30, R6, 0x78, !PT ;  /* 0x0000003005057812 */ /* 0x000fe400078e7806 */
[----:B------:R-:W-:Y:S02]  /*5160*/  LEA.HI.X R104, R90, UR10, R104, 0x2, P0 ;  /* 0x0000000a5a687c11 */ /* 0x000fe400080f1468 */
[----:B------:R-:W-:Y:S01]  /*5170*/  IADD3 R119, P4, R119, c[0x0][0x168], RZ ;  /* 0x00005a0077777a10 */ /* 0x000fe20007f9e0ff */
[----:B------:R-:W-:Y:S01]  /*5180*/  IMAD.IADD R109, R4, 0x1, R5 ;  /* 0x00000001046d7824 */ /* 0x000fe200078e0205 */
[----:B------:R-:W-:Y:S02]  /*5190*/  IADD3 R121, P5, R121, c[0x0][0x168], RZ ;  /* 0x00005a0079797a10 */ /* 0x000fe40007fbe0ff */
[----:B------:R-:W-:Y:S02]  /*51a0*/  IADD3 R123, P3, R123, c[0x0][0x168], RZ ;  /* 0x00005a007b7b7a10 */ /* 0x000fe40007f7e0ff */
[----:B------:R-:W-:-:S02]  /*51b0*/  IADD3.X R118, R118, c[0x0][0x16c], RZ, P4, !PT ;  /* 0x00005b0076767a10 */ /* 0x000fc400027fe4ff */
[----:B------:R-:W-:Y:S02]  /*51c0*/  IADD3 R59, P4, R59, c[0x0][0x168], RZ ;  /* 0x00005a003b3b7a10 */ /* 0x000fe40007f9e0ff */
[----:B------:R-:W-:Y:S01]  /*51d0*/  IADD3.X R120, R120, c[0x0][0x16c], RZ, P5, !PT ;  /* 0x00005b0078787a10 */ /* 0x000fe20002ffe4ff */
[----:B------:R-:W-:Y:S01]  /*51e0*/  STL [R1+0xe4], R109 ;  /* 0x0000e46d01007387 */ /* 0x000fe20000100800 */
[----:B------:R-:W-:Y:S02]  /*51f0*/  IADD3 R58, P5, R58, c[0x0][0x168], RZ ;  /* 0x00005a003a3a7a10 */ /* 0x000fe40007fbe0ff */
[----:B------:R-:W-:Y:S02]  /*5200*/  IADD3.X R122, R122, c[0x0][0x16c], RZ, P3, !PT ;  /* 0x00005b007a7a7a10 */ /* 0x000fe40001ffe4ff */
[----:B------:R-:W-:Y:S02]  /*5210*/  IADD3 R57, P3, R57, c[0x0][0x168], RZ ;  /* 0x00005a0039397a10 */ /* 0x000fe40007f7e0ff */
[----:B------:R-:W-:-:S02]  /*5220*/  IADD3.X R51, R51, c[0x0][0x16c], RZ, P4, !PT ;  /* 0x00005b0033337a10 */ /* 0x000fc400027fe4ff */
[----:B------:R-:W-:Y:S02]  /*5230*/  IADD3 R50, P4, R50, c[0x0][0x168], RZ ;  /* 0x00005a0032327a10 */ /* 0x000fe40007f9e0ff */
[----:B------:R-:W-:Y:S02]  /*5240*/  IADD3.X R49, R49, c[0x0][0x16c], RZ, P5, !PT ;  /* 0x00005b0031317a10 */ /* 0x000fe40002ffe4ff */
        /* <DEDUP_REMOVED lines=9> */
[----:B------:R-:W-:-:S02]  /*52e0*/  SHF.R.U32.HI R6, RZ, 0x2, R46 ;  /* 0x00000002ff067819 */ /* 0x000fc4000001162e */
[----:B------:R-:W-:Y:S02]  /*52f0*/  LOP3.LUT R7, R46, 0x3, RZ, 0xc0, !PT ;  /* 0x000000032e077812 */ /* 0x000fe400078ec0ff */
[----:B------:R-:W-:-:S03]  /*5300*/  LOP3.LUT R6, R6, 0x40, RZ, 0xc0, !PT ;  /* 0x0000004006067812 */ /* 0x000fc600078ec0ff */
[----:B------:R-:W-:Y:S01]  /*5310*/  IMAD R7, R7, 0x220, RZ ;  /* 0x0000022007077824 */ /* 0x000fe200078e02ff */
[----:B------:R-:W-:-:S04]  /*5320*/  LOP3.LUT R6, R6, 0x1c, R46, 0xf8, !PT ;  /* 0x0000001c06067812 */ /* 0x000fc800078ef82e */
[----:B------:R-:W-:Y:S01]  /*5330*/  LOP3.LUT R110, R7, R6, RZ, 0x3c, !PT ;  /* 0x00000006076e7212 */ /* 0x000fe200078e3cff */
[----:B------:R-:W-:-:S04]  /*5340*/  USHF.R.S32.HI UR8, URZ, 0x1f, UR5 ;  /* 0x0000001f3f087899 */ /* 0x000fc80008011405 */
[----:B------:R-:W-:Y:S01]  /*5350*/  ULEA.HI UR8, UR8, UR5, URZ, 0x6 ;  /* 0x0000000508087291 */ /* 0x000fe2000f8f303f */
[----:B------:R-:W-:Y:S01]  /*5360*/  CS2R R68, SRZ ;  /* 0x0000000000447805 */ /* 0x000fe2000001ff00 */
[----:B------:R-:W-:Y:S01]  /*5370*/  CS2R R70, SRZ ;  /* 0x0000000000467805 */ /* 0x000fe2000001ff00 */
[----:B------:R-:W-:Y:S01]  /*5380*/  CS2R R72, SRZ ;  /* 0x0000000000487805 */ /* 0x000fe2000001ff00 */
[----:B------:R-:W-:Y:S01]  /*5390*/  USHF.R.S32.HI UR8, URZ, 0x6, UR8 ;  /* 0x000000063f087899 */ /* 0x000fe20008011408 */
[----:B------:R-:W-:Y:S01]  /*53a0*/  CS2R R74, SRZ ;  /* 0x00000000004a7805 */ /* 0x000fe2000001ff00 */
        /* <DEDUP_REMOVED lines=18> */
[----:B------:R-:W-:Y:S01]  /*54d0*/  USHF.L.U32 UR13, UR7, 0x2, URZ ;  /* 0x00000002070d7899 */ /* 0x000fe2000800063f */
[----:B--2---:R-:W-:-:S02]  /*54e0*/  SHF.R.S32.HI R105, RZ, 0x1f, R107 ;  /* 0x0000001fff697819 */ /* 0x004fc4000001146b */
[C---:B------:R-:W-:Y:S02]  /*54f0*/  LEA R80, P1, R107.reuse, UR4, 0x2 ;  /* 0x000000046b507c11 */ /* 0x040fe4000f8210ff */
[----:B---3--:R-:W-:Y:S02]  /*5500*/  SHF.R.S32.HI R106, RZ, 0x1f, R108 ;  /* 0x0000001fff6a7819 */ /* 0x008fe4000001146c */
[C---:B------:R-:W-:Y:S02]  /*5510*/  LEA R82, P2, R108.reuse, UR4, 0x2 ;  /* 0x000000046c527c11 */ /* 0x040fe4000f8410ff */
[----:B------:R-:W-:Y:S02]  /*5520*/  LEA.HI.X R105, R107, UR10, R105, 0x2, P1 ;  /* 0x0000000a6b697c11 */ /* 0x000fe400088f1469 */
[----:B------:R-:W-:Y:S02]  /*5530*/  LEA.HI.X R106, R108, UR10, R106, 0x2, P2 ;  /* 0x0000000a6c6a7c11 */ /* 0x000fe400090f146a */
[----:B------:R-:W-:-:S02]  /*5540*/  SHF.R.S32.HI R108, RZ, 0x1f, R45 ;  /* 0x0000001fff6c7819 */ /* 0x000fc4000001142d */
[C---:B------:R-:W-:Y:S02]  /*5550*/  LEA R90, P1, R45.reuse, UR4, 0x2 ;  /* 0x000000042d5a7c11 */ /* 0x040fe4000f8210ff */
[----:B------:R-:W-:Y:S02]  /*5560*/  SHF.R.S32.HI R107, RZ, 0x1f, R44 ;  /* 0x0000001fff6b7819 */ /* 0x000fe4000001142c */
[C---:B------:R-:W-:Y:S02]  /*5570*/  LEA R88, P0, R44.reuse, UR4, 0x2 ;  /* 0x000000042c587c11 */ /* 0x040fe4000f8010ff */
[----:B------:R-:W-:Y:S02]  /*5580*/  LEA.HI.X R108, R45, UR10, R108, 0x2, P1 ;  /* 0x0000000a2d6c7c11 */ /* 0x000fe400088f146c */
[----:B------:R-:W-:Y:S02]  /*5590*/  LEA.HI.X R107, R44, UR10, R107, 0x2, P0 ;  /* 0x0000000a2c6b7c11 */ /* 0x000fe400080f146b */
[----:B------:R-:W-:-:S02]  /*55a0*/  IADD3 R125, P2, R125, c[0x0][0x168], RZ ;  /* 0x00005a007d7d7a10 */ /* 0x000fc40007f5e0ff */
[----:B------:R-:W-:Y:S02]  /*55b0*/  IADD3 R61, P1, R61, c[0x0][0x168], RZ ;  /* 0x00005a003d3d7a10 */ /* 0x000fe40007f3e0ff */
[----:B------:R-:W-:Y:S02]  /*55c0*/  IADD3 R60, P0, R60, c[0x0][0x168], RZ ;  /* 0x00005a003c3c7a10 */ /* 0x000fe40007f1e0ff */
[----:B------:R-:W-:Y:S01]  /*55d0*/  IADD3.X R124, R124, c[0x0][0x16c], RZ, P2, !PT ;  /* 0x00005b007c7c7a10 */ /* 0x000fe200017fe4ff */
[----:B------:R-:W-:Y:S01]  /*55e0*/  STL [R1+0x4], R61 ;  /* 0x0000043d01007387 */ /* 0x000fe20000100800 */
[----:B------:R-:W-:Y:S02]  /*55f0*/  IADD3 R56, P2, R56, c[0x0][0x168], RZ ;  /* 0x00005a0038387a10 */ /* 0x000fe40007f5e0ff */
[----:B------:R-:W-:Y:S01]  /*5600*/  IADD3.X R55, R55, c[0x0][0x16c], RZ, P1, !PT ;  /* 0x00005b0037377a10 */ /* 0x000fe20000ffe4ff */
[----:B------:R-:W-:Y:S01]  /*5610*/  STL [R1+0xc], R60 ;  /* 0x00000c3c01007387 */ /* 0x000fe20000100800 */
[----:B------:R-:W-:-:S02]  /*5620*/  IADD3 R54, P1, R54, c[0x0][0x168], RZ ;  /* 0x00005a0036367a10 */ /* 0x000fc40007f3e0ff */
[----:B------:R-:W-:Y:S01]  /*5630*/  IADD3.X R53, R53, c[0x0][0x16c], RZ, P0, !PT ;  /* 0x00005b0035357a10 */ /* 0x000fe200007fe4ff */
[----:B------:R-:W-:Y:S01]  /*5640*/  STL [R1+0x14], R59 ;  /* 0x0000143b01007387 */ /* 0x000fe20000100800 */
[----:B------:R-:W-:-:S03]  /*5650*/  IADD3 R52, P0, R52, c[0x0][0x168], RZ ;  /* 0x00005a0034347a10 */ /* 0x000fc60007f1e0ff */
[----:B------:R-:W-:Y:S04]  /*5660*/  STL [R1+0x1c], R58 ;  /* 0x00001c3a01007387 */ /* 0x000fe80000100800 */
[----:B------:R-:W-:Y:S04]  /*5670*/  STL [R1+0x24], R57 ;  /* 0x0000243901007387 */ /* 0x000fe80000100800 */
[----:B------:R-:W-:Y:S04]  /*5680*/  STL [R1+0x2c], R56 ;  /* 0x00002c3801007387 */ /* 0x000fe80000100800 */
[----:B------:R-:W-:Y:S04]  /*5690*/  STL [R1], R55 ;  /* 0x0000003701007387 */ /* 0x000fe80000100800 */
[----:B------:R-:W-:Y:S01]  /*56a0*/  STL [R1+0x34], R54 ;  /* 0x0000343601007387 */ /* 0x000fe20000100800 */
[----:B------:R-:W-:-:S03]  /*56b0*/  IADD3.X R42, R42, c[0x0][0x16c], RZ, P2, !PT ;  /* 0x00005b002a2a7a10 */ /* 0x000fc600017fe4ff */
[----:B------:R-:W-:Y:S01]  /*56c0*/  STL [R1+0x8], R53 ;  /* 0x0000083501007387 */ /* 0x000fe20000100800 */
[----:B------:R-:W-:-:S03]  /*56d0*/  IADD3 R41, P2, R41, c[0x0][0x168], RZ ;  /* 0x00005a0029297a10 */ /* 0x000fc60007f5e0ff */
        /* <DEDUP_REMOVED lines=8> */
[----:B------:R-:W-:Y:S04]  /*5760*/  STL [R1+0x4c], R48 ;  /* 0x00004c3001007387 */ /* 0x000fe80000100800 */
[----:B------:R-:W-:Y:S04]  /*5770*/  STL [R1+0x20], R47 ;  /* 0x0000202f01007387 */ /* 0x000fe80000100800 */
[----:B------:R-:W-:Y:S04]  /*5780*/  STL [R1+0x54], R43 ;  /* 0x0000542b01007387 */ /* 0x000fe80000100800 */
[----:B------:R-:W-:Y:S04]  /*5790*/  STL [R1+0x28], R42 ;  /* 0x0000282a01007387 */ /* 0x000fe80000100800 */
[----:B------:R-:W-:Y:S04]  /*57a0*/  STL [R1+0x5c], R41 ;  /* 0x00005c2901007387 */ /* 0x000fe80000100800 */
[----:B------:R-:W-:Y:S04]  /*57b0*/  STL [R1+0x30], R40 ;  /* 0x0000302801007387 */ /* 0x000fe80000100800 */
        /* <DEDUP_REMOVED lines=10> */
[----:B------:R-:W-:Y:S04]  /*5860*/  STL [R1+0x48], R14 ;  /* 0x0000480e01007387 */ /* 0x000fe80000100800 */
[----:B------:R-:W-:Y:S04]  /*5870*/  STL [R1+0x7c], R13 ;  /* 0x00007c0d01007387 */ /* 0x000fe80000100800 */
[----:B------:R-:W-:Y:S04]  /*5880*/  STL [R1+0x50], R12 ;  /* 0x0000500c01007387 */ /* 0x000fe80000100800 */
[----:B------:R-:W-:Y:S04]  /*5890*/  STL [R1+0x84], R11 ;  /* 0x0000840b01007387 */ /* 0x000fe80000100800 */
[----:B------:R-:W-:Y:S04]  /*58a0*/  STL [R1+0x58], R10 ;  /* 0x0000580a01007387 */ /* 0x000fe80000100800 */
[----:B------:R-:W-:Y:S04]  /*58b0*/  STL [R1+0x8c], R9 ;  /* 0x00008c0901007387 */ /* 0x000fe80000100800 */
[----:B------:R1:W-:Y:S04]  /*58c0*/  STL [R1+0x60], R8 ;  /* 0x0000600801007387 */ /* 0x0003e80000100800 */
[----:B------:R2:W-:Y:S04]  /*58d0*/  STL [R1+0x94], R2 ;  /* 0x0000940201007387 */ /* 0x0005e80000100800 */
[----:B------:R3:W-:Y:S01]  /*58e0*/  STL [R1+0x68], R0 ;  /* 0x0000680001007387 */ /* 0x0007e20000100800 */
[----:B-1----:R-:W-:-:S02]  /*58f0*/  IADD3 R8, P0, R62, c[0x0][0x168], RZ ;  /* 0x00005a003e087a10 */ /* 0x002fc40007f1e0ff */
[----:B--2---:R-:W-:-:S03]  /*5900*/  IADD3.X R2, R63, c[0x0][0x16c], RZ, P4, !PT ;  /* 0x00005b003f027a10 */ /* 0x004fc600027fe4ff */
[----:B------:R1:W-:Y:S01]  /*5910*/  STL [R1+0x9c], R8 ;  /* 0x00009c0801007387 */ /* 0x0003e20000100800 */
[----:B---3--:R-:W-:-:S03]  /*5920*/  IADD3 R0, P4, R64, c[0x0][0x168], RZ ;  /* 0x00005a0040007a10 */ /* 0x008fc60007f9e0ff */
[----:B------:R2:W-:Y:S04]  /*5930*/  STL [R1+0x70], R2 ;  /* 0x0000700201007387 */ /* 0x0005e80000100800 */
[----:B------:R3:W-:Y:S01]  /*5940*/  STL [R1+0xa4], R0 ;  /* 0x0000a40001007387 */ /* 0x0007e20000100800 */
[----:B-1----:R-:W-:Y:S02]  /*5950*/  IADD3.X R8, R65, c[0x0][0x16c], RZ, P5, !PT ;  /* 0x00005b0041087a10 */ /* 0x002fe40002ffe4ff */
[----:B--2---:R-:W-:-:S03]  /*5960*/  IADD3 R2, P5, R66, c[0x0][0x168], RZ ;  /* 0x00005a0042027a10 */ /* 0x004fc60007fbe0ff */
[----:B------:R1:W-:Y:S01]  /*5970*/  STL [R1+0x78], R8 ;  /* 0x0000780801007387 */ /* 0x0003e20000100800 */
[----:B---3--:R-:W-:-:S03]  /*5980*/  IADD3.X R0, R67, c[0x0][0x16c], RZ, P3, !PT ;  /* 0x00005b0043007a10 */ /* 0x008fc60001ffe4ff */
[----:B------:R2:W-:Y:S04]  /*5990*/  STL [R1+0xac], R2 ;  /* 0x0000ac0201007387 */ /* 0x0005e80000100800 */
[----:B------:R3:W-:Y:S01]  /*59a0*/  STL [R1+0x80], R0 ;  /* 0x0000800001007387 */ /* 0x0007e20000100800 */
[----:B-1----:R-:W-:Y:S02]  /*59b0*/  IADD3 R8, P3, R76, c[0x0][0x168], RZ ;  /* 0x00005a004c087a10 */ /* 0x002fe40007f7e0ff */
        /* <DEDUP_REMOVED lines=19> */
[----:B------:R-:W-:Y:S01]  /*5af0*/  STL [R1+0xa8], R8 ;  /* 0x0000a80801007387 */ /* 0x000fe20000100800 */
[----:B---3--:R-:W-:-:S03]  /*5b00*/  IADD3.X R0, R91, c[0x0][0x16c], RZ, P3, !PT ;  /* 0x00005b005b007a10 */ /* 0x008fc60001ffe4ff */
[----:B------:R1:W-:Y:S04]  /*5b10*/  STL [R1+0xdc], R2 ;  /* 0x0000dc0201007387 */ /* 0x0003e80000100800 */
[----:B------:R2:W-:Y:S01]  /*5b20*/  STL [R1+0xb0], R0 ;  /* 0x0000b00001007387 */ /* 0x0005e20000100800 */
[----:B-1----:R-:W-:Y:S02]  /*5b30*/  IADD3.X R2, R104, c[0x0][0x16c], RZ, P2, !PT ;  /* 0x00005b0068027a10 */ /* 0x002fe400017fe4ff */
[----:B--2---:R-:W-:-:S03]  /*5b40*/  IADD3.X R0, R105, c[0x0][0x16c], RZ, P1, !PT ;  /* 0x00005b0069007a10 */ /* 0x004fc60000ffe4ff */
[----:B------:R1:W-:Y:S01]  /*5b50*/  STL [R1+0xb8], R2 ;  /* 0x0000b80201007387 */ /* 0x0003e20000100800 */
[----:B------:R-:W-:-:S03]  /*5b60*/  IADD3.X R8, R106, c[0x0][0x16c], RZ, P0, !PT ;  /* 0x00005b006a087a10 */ /* 0x000fc600007fe4ff */
[----:B------:R2:W-:Y:S01]  /*5b70*/  STL [R1+0xc0], R0 ;  /* 0x0000c00001007387 */ /* 0x0005e20000100800 */
[----:B-1----:R-:W-:-:S03]  /*5b80*/  IADD3.X R2, R107, c[0x0][0x16c], RZ, P4, !PT ;  /* 0x00005b006b027a10 */ /* 0x002fc600027fe4ff */
[----:B------:R-:W-:Y:S01]  /*5b90*/  STL [R1+0xc8], R8 ;  /* 0x0000c80801007387 */ /* 0x000fe20000100800 */
[----:B--2---:R-:W-:-:S03]  /*5ba0*/  IADD3.X R0, R108, c[0x0][0x16c], RZ, P5, !PT ;  /* 0x00005b006c007a10 */ /* 0x004fc60002ffe4ff */
[----:B------:R1:W-:Y:S04]  /*5bb0*/  STL [R1+0xd0], R2 ;  /* 0x0000d00201007387 */ /* 0x0003e80000100800 */
[----:B------:R2:W-:Y:S01]  /*5bc0*/  STL [R1+0xd8], R0 ;  /* 0x0000d80001007387 */ /* 0x0005e20000100800 */
[----:B------:R-:W-:Y:S02]  /*5bd0*/  SHF.R.U32.HI R45, RZ, 0x7, R46 ;  /* 0x00000007ff2d7819 */ /* 0x000fe4000001162e */
[----:B-1----:R-:W-:Y:S02]  /*5be0*/  LOP3.LUT R2, R110, 0x20, RZ, 0x3c, !PT ;  /* 0x000000206e027812 */ /* 0x002fe400078e3cff */
[----:B--2---:R-:W-:-:S03]  /*5bf0*/  LOP3.LUT R0, R109, 0x40, RZ, 0x3c, !PT ;  /* 0x000000406d007812 */ /* 0x004fc600078e3cff */
[----:B------:R1:W-:Y:S01]  /*5c00*/  STL [R1+0x150], R2 ;  /* 0x0001500201007387 */ /* 0x0003e20000100800 */
[----:B------:R-:W-:-:S03]  /*5c10*/  SGXT.U32 R45, R45, 0x2 ;  /* 0x000000022d2d781a */ /* 0x000fc60000000000 */
[----:B------:R1:W-:Y:S01]  /*5c20*/  STL [R1+0x14c], R0 ;  /* 0x00014c0001007387 */ /* 0x0003e20000100800 */
[----:B------:R-:W-:Y:S02]  /*5c30*/  SHF.R.U32.HI R46, RZ, 0x7, R46 ;  /* 0x00000007ff2e7819 */ /* 0x000fe4000001162e */
[----:B------:R-:W-:Y:S02]  /*5c40*/  LOP3.LUT R45, R45, 0x3c, RZ, 0xfc, !PT ;  /* 0x0000003c2d2d7812 */ /* 0x000fe400078efcff */
[----:B------:R-:W-:-:S03]  /*5c50*/  SGXT.U32 R46, R46, 0x2 ;  /* 0x000000022e2e781a */ /* 0x000fc60000000000 */
[----:B------:R-:W-:Y:S01]  /*5c60*/  IMAD R4, R45, c[0x0][0x188], RZ ;  /* 0x000062002d047a24 */ /* 0x000fe200078e02ff */
[C---:B------:R-:W-:Y:S02]  /*5c70*/  LOP3.LUT R44, R46.reuse, 0x38, RZ, 0xfc, !PT ;  /* 0x000000382e2c7812 */ /* 0x040fe400078efcff */
[C---:B------:R-:W-:Y:S02]  /*5c80*/  LOP3.LUT R45, R46.reuse, 0x34, RZ, 0xfc, !PT ;  /* 0x000000342e2d7812 */ /* 0x040fe400078efcff */
[----:B------:R-:W-:Y:S02]  /*5c90*/  LOP3.LUT R46, R46, 0x30, RZ, 0xfc, !PT ;  /* 0x000000302e2e7812 */ /* 0x000fe400078efcff */
[----:B------:R-:W-:Y:S01]  /*5ca0*/  IADD3 R114, P3, R114, c[0x0][0x160], RZ ;  /* 0x0000580072727a10 */ /* 0x000fe20007f7e0ff */
[----:B------:R-:W-:Y:S01]  /*5cb0*/  IMAD R6, R44, c[0x0][0x188], RZ ;  /* 0x000062002c067a24 */ /* 0x000fe200078e02ff */
[----:B------:R-:W-:Y:S01]  /*5cc0*/  CS2R R6, SRZ ;  /* 0x0000000000067805 */ /* 0x000fe2000001ff00 */
[----:B------:R-:W-:Y:S01]  /*5cd0*/  IMAD R5, R45, c[0x0][0x188], RZ ;  /* 0x000062002d057a24 */ /* 0x000fe200078e02ff */
[----:B------:R-:W-:Y:S01]  /*5ce0*/  IADD3.X R113, R113, c[0x0][0x164], RZ, P3, !PT ;  /* 0x0000590071717a10 */ /* 0x000fe20001ffe4ff */
[----:B------:R-:W-:Y:S01]  /*5cf0*/  IMAD R4, R46, c[0x0][0x188], RZ ;  /* 0x000062002e047a24 */ /* 0x000fe200078e02ff */
        /* <DEDUP_REMOVED lines=9> */
[----:B------:R-:W-:-:S02]  /*5d90*/  USHF.L.U64.HI UR7, UR7, 0x2, UR12 ;  /* 0x0000000207077899 */ /* 0x000fc4000801020c */
[----:B------:R-:W-:Y:S02]  /*5da0*/  UIADD3 UR9, UR9, -0x80, URZ ;  /* 0xffffff8009097890 */ /* 0x000fe4000fffe03f */
[----:B------:R-:W-:Y:S02]  /*5db0*/  UMOV UR4, URZ ;  /* 0x0000003f00047c82 */ /* 0x000fe40008000000 */
[----:B------:R-:W-:Y:S02]  /*5dc0*/  UMOV UR10, 0x1 ;  /* 0x00000001000a7882 */ /* 0x000fe40000000000 */
[----:B------:R-:W-:Y:S02]  /*5dd0*/  USHF.L.U64.HI UR11, UR6, 0x2, UR11 ;  /* 0x00000002060b7899 */ /* 0x000fe4000801020b */
[----:B------:R-:W-:Y:S02]  /*5de0*/  UIADD3 UR12, UR8, -0x2, URZ ;  /* 0xfffffffe080c7890 */ /* 0x000fe4000fffe03f */
[----:B-1----:R-:W-:-:S02]  /*5df0*/  UMOV UR5, 0xffffffff ;  /* 0xffffffff00057882 */ /* 0x002fc40000000000 */
.L_x_1:
[----:B------:R-:W2:Y:S01]  /*5e00*/  LDL R9, [R1+0x150] ;  /* 0x0001500001097983 */ /* 0x000ea20000100800 */
[----:B------:R-:W-:-:S04]  /*5e10*/  DEPBAR.LE SB0, 0x2 ;  /* 0x000080800000791a */ /* 0x000fc80000000000 */
[----:B------:R-:W3:Y:S01]  /*5e20*/  LDL R8, [R1+0xe4] ;  /* 0x0000e40001087983 */ /* 0x000ee20000100800 */
[----:B------:R-:W-:-:S03]  /*5e30*/  UIADD3 UR5, UR5, 0x1, URZ ;  /* 0x0000000105057890 */ /* 0x000fc6000fffe03f */
[----:B-----5:R1:W-:Y:S01]  /*5e40*/  STL [R1+0x154], R117 ;  /* 0x0001547501007387 */ /* 0x0203e20000100800 */
[----:B------:R-:W-:-:S03]  /*5e50*/  UISETP.GT.AND UP0, UPT, UR5, 0x1, UPT ;  /* 0x000000010500788c */ /* 0x000fc6000bf04270 */
[----:B------:R-:W4:Y:S01]  /*5e60*/  S2R R0, SR_TID.X ;  /* 0x0000000000007919 */ /* 0x000f220000002100 */
[----:B------:R-:W-:-:S03]  /*5e70*/  USEL UR5, UR5, URZ, !UP0 ;  /* 0x0000003f05057287 */ /* 0x000fc6000c000000 */
[----:B-1----:R-:W3:Y:S03]  /*5e80*/  LDL R117, [R1+0x14c] ;  /* 0x00014c0001757983 */ /* 0x002ee60000100800 */
[----:B------:R-:W-:Y:S02]  /*5e90*/  IMAD.U32 R2, RZ, RZ, UR5 ;  /* 0x00000005ff027e24 */ /* 0x000fe4000f8e00ff */
[----:B------:R-:W-:Y:S01]  /*5ea0*/  IMAD.U32 R115, RZ, RZ, UR5 ;  /* 0x00000005ff737e24 */ /* 0x000fe2000f8e00ff */
[----:B----4-:R-:W-:Y:S02]  /*5eb0*/  SHF.R.U32.HI R11, RZ, 0x2, R0 ;  /* 0x00000002ff0b7819 */ /* 0x010fe40000011600 */
[----:B------:R-:W-:Y:S02]  /*5ec0*/  LOP3.LUT R10, R0, 0x3, RZ, 0xc0, !PT ;  /* 0x00000003000a7812 */ /* 0x000fe400078ec0ff */
[----:B------:R-:W-:-:S03]  /*5ed0*/  LOP3.LUT R11, R11, 0x40, RZ, 0xc0, !PT ;  /* 0x000000400b0b7812 */ /* 0x000fc600078ec0ff */
[----:B------:R-:W-:Y:S01]  /*5ee0*/  IMAD R10, R10, 0x220, RZ ;  /* 0x000002200a0a7824 */ /* 0x000fe200078e02ff */
[----:B------:R-:W-:Y:S01]  /*5ef0*/  LOP3.LUT R11, R11, 0x1c, R0, 0xf8, !PT ;  /* 0x0000001c0b0b7812 */ /* 0x000fe200078ef800 */
[----:B------:R-:W-:-:S03]  /*5f00*/  IMAD.U32 R0, RZ, RZ, UR5 ;  /* 0x00000005ff007e24 */ /* 0x000fc6000f8e00ff */
[----:B------:R-:W-:-:S05]  /*5f10*/  LOP3.LUT R10, R10, R11, RZ, 0x3c, !PT ;  /* 0x0000000b0a0a7212 */ /* 0x000fca00078e3cff */
[----:B------:R-:W-:Y:S01]  /*5f20*/  IMAD R0, R0, 0x8000, R10 ;  /* 0x0000800000007824 */ /* 0x000fe200078e020a */
[----:B------:R-:W-:Y:S06]  /*5f30*/  BAR.SYNC.DEFER_BLOCKING 0x0 ;  /* 0x0000000000007b1d */ /* 0x000fec0000010000 */
[----:B------:R-:W-:Y:S04]  /*5f40*/  LDS R60, [R0+0x20180] ;  /* 0x02018000003c7984 */ /* 0x000fe80000000800 */
[----:B------:R-:W-:Y:S04]  /*5f50*/  LDS R62, [R0+0x20980] ;  /* 0x02098000003e7984 */ /* 0x000fe80000000800 */
[----:B------:R-:W-:Y:S04]  /*5f60*/  LDS R64, [R0+0x20100] ;  /* 0x0201000000407984 */ /* 0x000fe80000000800 */
[----:B------:R-:W-:Y:S04]  /*5f70*/  LDS R66, [R0+0x20900] ;  /* 0x0209000000427984 */ /* 0x000fe80000000800 */
[----:B------:R-:W-:Y:S04]  /*5f80*/  LDS R56, [R0+0x20000] ;  /* 0x0200000000387984 */ /* 0x000fe80000000800 */
[----:B------:R-:W-:Y:S04]  /*5f90*/  LDS R58, [R0+0x20800] ;  /* 0x02080000003a7984 */ /* 0x000fe80000000800 */
[----:B------:R-:W-:Y:S04]  /*5fa0*/  LDS R16, [R0+0x20080] ;  /* 0x0200800000107984 */ /* 0x000fe80000000800 */
[----:B------:R-:W-:Y:S01]  /*5fb0*/  LDS R18, [R0+0x20880] ;  /* 0x0208800000127984 */ /* 0x000fe20000000800 */
[----:B--2---:R-:W-:-:S02]  /*5fc0*/  IMAD R2, R2, 0x8000, R9 ;  /* 0x0000800002027824 */ /* 0x004fc400078e0209 */
[----:B---3--:R-:W-:-:S03]  /*5fd0*/  IMAD R115, R115, 0x10000, R8 ;  /* 0x0001000073737824 */ /* 0x008fc600078e0208 */
[----:B------:R-:W-:Y:S04]  /*5fe0*/  LDS R61, [R2+0x20180] ;  /* 0x02018000023d7984 */ /* 0x000fe80000000800 */
[----:B------:R-:W-:Y:S04]  /*5ff0*/  LDS R63, [R2+0x20980] ;  /* 0x02098000023f7984 */ /* 0x000fe80000000800 */
[----:B------:R-:W1:Y:S04]  /*6000*/  LDSM.16.M88.4 R8, [R115] ;  /* 0x000000007308783b */ /* 0x000e680000000200 */
[----:B------:R-:W-:Y:S04]  /*6010*/  LDS R65, [R2+0x20100] ;  /* 0x0201000002417984 */ /* 0x000fe80000000800 */
[----:B------:R-:W-:Y:S04]  /*6020*/  LDS R67, [R2+0x20900] ;  /* 0x0209000002437984 */ /* 0x000fe80000000800 */
[----:B------:R-:W2:Y:S04]  /*6030*/  LDSM.16.M88.4 R12, [R115+0x4000] ;  /* 0x00400000730c783b */ /* 0x000ea80000000200 */
[----:B------:R-:W-:Y:S04]  /*6040*/  LDS R57, [R2+0x20000] ;  /* 0x0200000002397984 */ /* 0x000fe80000000800 */
[----:B------:R-:W3:Y:S04]  /*6050*/  LDS R59, [R2+0x20800] ;  /* 0x02080000023b7984 */ /* 0x000ee80000000800 */
[----:B------:R-:W-:Y:S04]  /*6060*/  LDS R17, [R2+0x20080] ;  /* 0x0200800002117984 */ /* 0x000fe80000000800 */
[----:B------:R-:W4:Y:S01]  /*6070*/  LDS R19, [R2+0x20880] ;  /* 0x0208800002137984 */ /* 0x000f220000000800 */
[----:B-1----:R-:W-:Y:S03]  /*6080*/  HMMA.1688.F32.TF32 R104, R60, R8, R44 ;  /* 0x000000083c68723c */ /* 0x002fe6000008102c */
[----:B------:R-:W1:Y:S05]  /*6090*/  LDSM.16.M88.4 R44, [R115+0x8000] ;  /* 0x00800000732c783b */ /* 0x000e6a0000000200 */
[----:B--2---:R-:W-:Y:S01]  /*60a0*/  HMMA.1688.F32.TF32 R76, R64, R12, R28 ;  /* 0x0000000c404c723c */ /* 0x004fe2000008101c */
[----:B------:R-:W2:Y:S07]  /*60b0*/  LDSM.16.M88.4 R28, [R115+0xc000] ;  /* 0x00c00000731c783b */ /* 0x000eae0000000200 */
[-C--:B---3--:R-:W-:Y:S08]  /*60c0*/  HMMA.1688.F32.TF32 R68, R56, R8.reuse, R68 ;  /* 0x000000083844723c */ /* 0x088ff00000081044 */
[C---:B----4-:R-:W-:Y:S08]  /*60d0*/  HMMA.1688.F32.TF32 R4, R16.reuse, R8, R4 ;  /* 0x000000081004723c */ /* 0x050ff00000081004 */
[----:B------:R-:W-:Y:S08]  /*60e0*/  HMMA.1688.F32.TF32 R92, R16, R12, R92 ;  /* 0x0000000c105c723c */ /* 0x000ff0000008105c */
[-C--:B-1----:R-:W-:Y:S01]  /*60f0*/  HMMA.1688.F32.TF32 R80, R56, R44.reuse, R100 ;  /* 0x0000002c3850723c */ /* 0x082fe20000081064 */
[----:B------:R-:W-:Y:S04]  /*6100*/  LDS R100, [R0+0x21000] ;  /* 0x0210000000647984 */ /* 0x000fe80000000800 */
[----:B------:R-:W-:Y:S03]  /*6110*/  LDS R102, [R0+0x21800] ;  /* 0x0218000000667984 */ /* 0x000fe60000000800 */
[C---:B------:R-:W-:Y:S01]  /*6120*/  HMMA.1688.F32.TF32 R84, R16.reuse, R44, R84 ;  /* 0x0000002c1054723c */ /* 0x040fe20000081054 */
[----:B------:R-:W-:Y:S04]  /*6130*/  LDS R101, [R2+0x21000] ;  /* 0x0210000002657984 */ /* 0x000fe80000000800 */
[----:B------:R-:W1:Y:S03]  /*6140*/  LDS R103, [R2+0x21800] ;  /* 0x0218000002677984 */ /* 0x000e660000000800 */
[----:B--2---:R-:W-:Y:S01]  /*6150*/  HMMA.1688.F32.TF32 R16, R16, R28, R20 ;  /* 0x0000001c1010723c */ /* 0x004fe20000081014 */
[----:B------:R-:W-:Y:S04]  /*6160*/  LDS R20, [R0+0x21180] ;  /* 0x0211800000147984 */ /* 0x000fe80000000800 */
[----:B------:R-:W-:Y:S04]  /*6170*/  LDS R22, [R0+0x21980] ;  /* 0x0219800000167984 */ /* 0x000fe80000000800 */
[----:B------:R-:W-:Y:S04]  /*6180*/  LDS R21, [R2+0x21180] ;  /* 0x0211800002157984 */ /* 0x000fe80000000800 */
[----:B------:R-:W2:Y:S01]  /*6190*/  LDS R23, [R2+0x21980] ;  /* 0x0219800002177984 */ /* 0x000ea20000000800 */
[C---:B------:R-:W-:Y:S08]  /*61a0*/  HMMA.1688.F32.TF32 R72, R56.reuse, R12, R72 ;  /* 0x0000000c3848723c */ /* 0x040ff00000081048 */
[----:B------:R-:W-:Y:S01]  /*61b0*/  HMMA.1688.F32.TF32 R56, R56, R28, R96 ;  /* 0x0000001c3838723c */ /* 0x000fe20000081060 */
[----:B------:R-:W-:Y:S04]  /*61c0*/  LDS R96, [R0+0x21080] ;  /* 0x0210800000607984 */ /* 0x000fe80000000800 */
[----:B------:R-:W-:Y:S03]  /*61d0*/  LDS R98, [R0+0x21880] ;  /* 0x0218800000627984 */ /* 0x000fe60000000800 */
[C---:B------:R-:W-:Y:S01]  /*61e0*/  HMMA.1688.F32.TF32 R48, R60.reuse, R12, R48 ;  /* 0x0000000c3c30723c */ /* 0x040fe20000081030 */
[----:B------:R-:W-:Y:S04]  /*61f0*/  LDS R97, [R2+0x21080] ;  /* 0x0210800002617984 */ /* 0x000fe80000000800 */
[----:B------:R-:W3:Y:S03]  /*6200*/  LDS R99, [R2+0x21880] ;  /* 0x0218800002637984 */ /* 0x000ee60000000800 */
[C---:B------:R-:W-:Y:S08]  /*6210*/  HMMA.1688.F32.TF32 R52, R60.reuse, R44, R52 ;  /* 0x0000002c3c34723c */ /* 0x040ff00000081034 */
[----:B------:R-:W-:Y:S01]  /*6220*/  HMMA.1688.F32.TF32 R40, R60, R28, R40 ;  /* 0x0000001c3c28723c */ /* 0x000fe20000081028 */
[----:B------:R-:W-:Y:S04]  /*6230*/  LDS R60, [R0+0x21100] ;  /* 0x02110000003c7984 */ /* 0x000fe80000000800 */
[----:B------:R-:W-:Y:S04]  /*6240*/  LDS R62, [R0+0x21900] ;  /* 0x02190000003e7984 */ /* 0x000fe80000000800 */
[----:B------:R-:W-:Y:S04]  /*6250*/  LDS R61, [R2+0x21100] ;  /* 0x02110000023d7984 */ /* 0x000fe80000000800 */
[----:B------:R-:W4:Y:S01]  /*6260*/  LDS R63, [R2+0x21900] ;  /* 0x02190000023f7984 */ /* 0x000f220000000800 */
[C---:B------:R-:W-:Y:S08]  /*6270*/  HMMA.1688.F32.TF32 R32, R64.reuse, R44, R32 ;  /* 0x0000002c4020723c */ /* 0x040ff00000081020 */
[----:B------:R-:W-:Y:S01]  /*6280*/  HMMA.1688.F32.TF32 R24, R64, R8, R24 ;  /* 0x000000084018723c */ /* 0x000fe20000081018 */
[----:B------:R-:W-:Y:S04]  /*6290*/  LDS R8, [R0+0x22180] ;  /* 0x0221800000087984 */ /* 0x000fe80000000800 */
[----:B------:R-:W-:Y:S03]  /*62a0*/  LDS R9, [R2+0x22180] ;  /* 0x0221800002097984 */ /* 0x000fe60000000800 */
[C---:B-1----:R-:W-:Y:S08]  /*62b0*/  HMMA.1688.F32.TF32 R68, R100.reuse, R10, R68 ;  /* 0x0000000a6444723c */ /* 0x042ff00000081044 */
[C---:B------:R-:W-:Y:S08]  /*62c0*/  HMMA.1688.F32.TF32 R72, R100.reuse, R14, R72 ;  /* 0x0000000e6448723c */ /* 0x040ff00000081048 */
[C---:B------:R-:W-:Y:S01]  /*62d0*/  HMMA.1688.F32.TF32 R108, R100.reuse, R46, R80 ;  /* 0x0000002e646c723c */ /* 0x040fe20000081050 */
[----:B------:R-:W-:Y:S04]  /*62e0*/  LDS R80, [R0+0x22000] ;  /* 0x0220000000507984 */ /* 0x000fe80000000800 */
[----:B------:R-:W-:Y:S03]  /*62f0*/  LDS R82, [R0+0x22800] ;  /* 0x0228000000527984 */ /* 0x000fe60000000800 */
[----:B------:R-:W-:Y:S01]  /*6300*/  HMMA.1688.F32.TF32 R100, R100, R30, R56 ;  /* 0x0000001e6464723c */ /* 0x000fe20000081038 */
[----:B------:R-:W-:Y:S04]  /*6310*/  LDS R81, [R2+0x22000] ;  /* 0x0220000002517984 */ /* 0x000fe80000000800 */
[----:B------:R-:W-:Y:S03]  /*6320*/  LDS R83, [R2+0x22800] ;  /* 0x0228000002537984 */ /* 0x000fe60000000800 */
[----:B--2---:R-:W-:Y:S01]  /*6330*/  HMMA.1688.F32.TF32 R56, R20, R10, R104 ;  /* 0x0000000a1438723c */ /* 0x004fe20000081068 */
[----:B------:R-:W2:Y:S04]  /*6340*/  LDL R107, [R1+0x118] ;  /* 0x00011800016b7983 */ /* 0x000ea80000100800 */
[----:B------:R-:W2:Y:S02]  /*6350*/  LDL R106, [R1+0xe0] ;  /* 0x0000e000016a7983 */ /* 0x000ea40000100800 */
[----:B------:R-:W-:Y:S01]  /*6360*/  IMAD.U32 R104, RZ, RZ, UR5 ;  /* 0x00000005ff687e24 */ /* 0x000fe2000f8e00ff */
[----:B------:R-:W-:Y:S01]  /*6370*/  HMMA.1688.F32.TF32 R36, R64, R28, R36 ;  /* 0x0000001c4024723c */ /* 0x000fe20000081024 */
[----:B------:R-:W-:Y:S02]  /*6380*/  LDS R64, [R0+0x22080] ;  /* 0x0220800000407984 */ /* 0x000fe40000000800 */
[----:B------:R-:W-:-:S02]  /*6390*/  IMAD R104, R104, 0x10000, R117 ;  /* 0x0001000068687824 */ /* 0x000fc400078e0275 */
[----:B------:R-:W-:Y:S03]  /*63a0*/  LDS R66, [R0+0x22880] ;  /* 0x0228800000427984 */ /* 0x000fe60000000800 */
[C---:B---3--:R-:W-:Y:S01]  /*63b0*/  HMMA.1688.F32.TF32 R88, R96.reuse, R10, R4 ;  /* 0x0000000a6058723c */ /* 0x048fe20000081004 */
[----:B------:R-:W-:Y:S04]  /*63c0*/  LDS R65, [R2+0x22080] ;  /* 0x0220800002417984 */ /* 0x000fe80000000800 */
[----:B------:R-:W-:Y:S03]  /*63d0*/  LDS R67, [R2+0x22880] ;  /* 0x0228800002437984 */ /* 0x000fe60000000800 */
[C---:B------:R-:W-:Y:S08]  /*63e0*/  HMMA.1688.F32.TF32 R92, R96.reuse, R14, R92 ;  /* 0x0000000e605c723c */ /* 0x040ff0000008105c */
[C---:B------:R-:W-:Y:S08]  /*63f0*/  HMMA.1688.F32.TF32 R84, R96.reuse, R46, R84 ;  /* 0x0000002e6054723c */ /* 0x040ff00000081054 */
[----:B------:R-:W-:Y:S08]  /*6400*/  HMMA.1688.F32.TF32 R96, R96, R30, R16 ;  /* 0x0000001e6060723c */ /* 0x000ff00000081010 */
[-C--:B----4-:R-:W-:Y:S08]  /*6410*/  HMMA.1688.F32.TF32 R76, R60, R14.reuse, R76 ;  /* 0x0000000e3c4c723c */ /* 0x090ff0000008104c */
[----:B------:R-:W-:Y:S01]  /*6420*/  HMMA.1688.F32.TF32 R16, R20, R14, R48 ;  /* 0x0000000e1410723c */ /* 0x000fe20000081030 */
[----:B------:R-:W-:Y:S07]  /*6430*/  LDSM.16.M88.4 R48, [R104+0x4000] ;  /* 0x004000006830783b */ /* 0x000fee0000000200 */
[-C--:B------:R-:W-:Y:S08]  /*6440*/  HMMA.1688.F32.TF32 R32, R60, R46.reuse, R32 ;  /* 0x0000002e3c20723c */ /* 0x080ff00000081020 */
[----:B------:R-:W-:Y:S01]  /*6450*/  HMMA.1688.F32.TF32 R12, R20, R46, R52 ;  /* 0x0000002e140c723c */ /* 0x000fe20000081034 */
[----:B------:R-:W1:Y:S04]  /*6460*/  LDSM.16.M88.4 R44, [R104] ;  /* 0x00000000682c783b */ /* 0x000e680000000200 */
[----:B------:R-:W3:Y:S03]  /*6470*/  LDSM.16.M88.4 R52, [R104+0x8000] ;  /* 0x008000006834783b */ /* 0x000ee60000000200 */
[----:B------:R-:W-:Y:S01]  /*6480*/  HMMA.1688.F32.TF32 R24, R60, R10, R24 ;  /* 0x0000000a3c18723c */ /* 0x000fe20000081018 */
[----:B------:R-:W-:Y:S04]  /*6490*/  LDS R10, [R0+0x22980] ;  /* 0x02298000000a7984 */ /* 0x000fe80000000800 */
[----:B------:R-:W4:Y:S03]  /*64a0*/  LDS R11, [R2+0x22980] ;  /* 0x02298000020b7984 */ /* 0x000f260000000800 */
[-C--:B------:R-:W-:Y:S01]  /*64b0*/  HMMA.1688.F32.TF32 R4, R20, R30.reuse, R40 ;  /* 0x0000001e1404723c */ /* 0x080fe20000081028 */
[----:B------:R-:W-:Y:S04]  /*64c0*/  LDS R20, [R0+0x22100] ;  /* 0x0221000000147984 */ /* 0x000fe80000000800 */
[----:B------:R-:W-:Y:S04]  /*64d0*/  LDS R22, [R0+0x22900] ;  /* 0x0229000000167984 */ /* 0x000fe80000000800 */
[----:B------:R-:W-:Y:S04]  /*64e0*/  LDS R21, [R2+0x22100] ;  /* 0x0221000002157984 */ /* 0x000fe80000000800 */
[----:B------:R-:W4:Y:S04]  /*64f0*/  LDS R23, [R2+0x22900] ;  /* 0x0229000002177984 */ /* 0x000f280000000800 */
[----:B------:R-:W4:Y:S01]  /*6500*/  LDSM.16.M88.4 R40, [R104+0xc000] ;  /* 0x00c000006828783b */ /* 0x000f220000000200 */
[----:B------:R-:W-:Y:S08]  /*6510*/  HMMA.1688.F32.TF32 R36, R60, R30, R36 ;  /* 0x0000001e3c24723c */ /* 0x000ff00000081024 */
[C---:B-1----:R-:W-:Y:S08]  /*6520*/  HMMA.1688.F32.TF32 R88, R64.reuse, R44, R88 ;  /* 0x0000002c4058723c */ /* 0x042ff00000081058 */
[C---:B------:R-:W-:Y:S08]  /*6530*/  HMMA.1688.F32.TF32 R92, R64.reuse, R48, R92 ;  /* 0x00000030405c723c */ /* 0x040ff0000008105c */
[----:B---3--:R-:W-:Y:S08]  /*6540*/  HMMA.1688.F32.TF32 R84, R64, R52, R84 ;  /* 0x000000344054723c */ /* 0x008ff00000081054 */
[-C--:B----4-:R-:W-:Y:S01]  /*6550*/  HMMA.1688.F32.TF32 R60, R8, R44.reuse, R56 ;  /* 0x0000002c083c723c */ /* 0x090fe20000081038 */
[----:B------:R-:W-:Y:S04]  /*6560*/  LDS R56, [R0+0x23080] ;  /* 0x0230800000387984 */ /* 0x000fe80000000800 */
[----:B------:R-:W-:Y:S03]  /*6570*/  LDS R58, [R0+0x23880] ;  /* 0x02388000003a7984 */ /* 0x000fe60000000800 */
[C---:B------:R-:W-:Y:S01]  /*6580*/  HMMA.1688.F32.TF32 R24, R20.reuse, R44, R24 ;  /* 0x0000002c1418723c */ /* 0x040fe20000081018 */
[----:B------:R-:W-:Y:S04]  /*6590*/  LDS R57, [R2+0x23080] ;  /* 0x0230800002397984 */ /* 0x000fe80000000800 */
[----:B------:R-:W-:Y:S03]  /*65a0*/  LDS R59, [R2+0x23880] ;  /* 0x02388000023b7984 */ /* 0x000fe60000000800 */
[----:B------:R-:W-:Y:S08]  /*65b0*/  HMMA.1688.F32.TF32 R28, R20, R48, R76 ;  /* 0x00000030141c723c */ /* 0x000ff0000008104c */
[----:B------:R-:W-:Y:S01]  /*65c0*/  HMMA.1688.F32.TF32 R64, R64, R40, R96 ;  /* 0x000000284040723c */ /* 0x000fe20000081060 */
[----:B------:R-:W-:Y:S04]  /*65d0*/  LDS R96, [R0+0x23000] ;  /* 0x0230000000607984 */ /* 0x000fe80000000800 */
[----:B------:R-:W-:Y:S03]  /*65e0*/  LDS R98, [R0+0x23800] ;  /* 0x0238000000627984 */ /* 0x000fe60000000800 */
[C---:B------:R-:W-:Y:S01]  /*65f0*/  HMMA.1688.F32.TF32 R32, R20.reuse, R52, R32 ;  /* 0x000000341420723c */ /* 0x040fe20000081020 */
[----:B------:R-:W-:Y:S04]  /*6600*/  LDS R97, [R2+0x23000] ;  /* 0x0230000002617984 */ /* 0x000fe80000000800 */
[----:B------:R-:W1:Y:S03]  /*6610*/  LDS R99, [R2+0x23800] ;  /* 0x0238000002637984 */ /* 0x000e660000000800 */
        /* <DEDUP_REMOVED lines=13> */
[C---:B------:R-:W-:Y:S08]  /*66f0*/  HMMA.1688.F32.TF32 R72, R80.reuse, R48, R72 ;  /* 0x000000305048723c */ /* 0x040ff00000081048 */
[C---:B------:R-:W-:Y:S08]  /*6700*/  HMMA.1688.F32.TF32 R76, R80.reuse, R52, R108 ;  /* 0x00000034504c723c */ /* 0x040ff0000008106c */
[----:B------:R-:W-:Y:S08]  /*6710*/  HMMA.1688.F32.TF32 R80, R80, R40, R100 ;  /* 0x000000285050723c */ /* 0x000ff00000081064 */
[C---:B-1----:R-:W-:Y:S08]  /*6720*/  HMMA.1688.F32.TF32 R68, R96.reuse, R46, R68 ;  /* 0x0000002e6044723c */ /* 0x042ff00000081044 */
[C---:B------:R-:W-:Y:S08]  /*6730*/  HMMA.1688.F32.TF32 R72, R96.reuse, R50, R72 ;  /* 0x000000326048723c */ /* 0x040ff00000081048 */
[C---:B------:R-:W-:Y:S08]  /*6740*/  HMMA.1688.F32.TF32 R76, R96.reuse, R54, R76 ;  /* 0x00000036604c723c */ /* 0x040ff0000008104c */
[----:B------:R-:W-:Y:S01]  /*6750*/  HMMA.1688.F32.TF32 R80, R96, R42, R80 ;  /* 0x0000002a6050723c */ /* 0x000fe20000081050 */
[----:B------:R-:W-:Y:S04]  /*6760*/  LDS R96, [R0+0x25000] ;  /* 0x0250000000607984 */ /* 0x000fe80000000800 */
[----:B------:R-:W-:Y:S03]  /*6770*/  LDS R98, [R0+0x25800] ;  /* 0x0258000000627984 */ /* 0x000fe60000000800 */
[C---:B------:R-:W-:Y:S01]  /*6780*/  HMMA.1688.F32.TF32 R88, R56.reuse, R46, R88 ;  /* 0x0000002e3858723c */ /* 0x040fe20000081058 */
[----:B------:R-:W-:Y:S04]  /*6790*/  LDS R97, [R2+0x25000] ;  /* 0x0250000002617984 */ /* 0x000fe80000000800 */
[----:B------:R-:W-:Y:S03]  /*67a0*/  LDS R99, [R2+0x25800] ;  /* 0x0258000002637984 */ /* 0x000fe60000000800 */
[C---:B------:R-:W-:Y:S08]  /*67b0*/  HMMA.1688.F32.TF32 R92, R56.reuse, R50, R92 ;  /* 0x00000032385c723c */ /* 0x040ff0000008105c */
[C---:B------:R-:W-:Y:S08]  /*67c0*/  HMMA.1688.F32.TF32 R84, R56.reuse, R54, R84 ;  /* 0x000000363854723c */ /* 0x040ff00000081054 */
[----:B------:R-:W-:Y:S01]  /*67d0*/  HMMA.1688.F32.TF32 R64, R56, R42, R64 ;  /* 0x0000002a3840723c */ /* 0x000fe20000081040 */
[----:B------:R-:W-:Y:S04]  /*67e0*/  LDS R56, [R0+0x24000] ;  /* 0x0240000000387984 */ /* 0x000fe80000000800 */
[----:B------:R-:W-:Y:S03]  /*67f0*/  LDS R58, [R0+0x24800] ;  /* 0x02480000003a7984 */ /* 0x000fe60000000800 */
[C---:B---3--:R-:W-:Y:S01]  /*6800*/  HMMA.1688.F32.TF32 R24, R20.reuse, R46, R24 ;  /* 0x0000002e1418723c */ /* 0x048fe20000081018 */
[----:B------:R-:W-:Y:S04]  /*6810*/  LDS R57, [R2+0x24000] ;  /* 0x0240000002397984 */ /* 0x000fe80000000800 */
[----:B------:R-:W-:Y:S03]  /*6820*/  LDS R59, [R2+0x24800] ;  /* 0x02480000023b7984 */ /* 0x000fe60000000800 */
[C---:B------:R-:W-:Y:S08]  /*6830*/  HMMA.1688.F32.TF32 R28, R20.reuse, R50, R28 ;  /* 0x00000032141c723c */ /* 0x040ff0000008101c */
[C---:B------:R-:W-:Y:S08]  /*6840*/  HMMA.1688.F32.TF32 R32, R20.reuse, R54, R32 ;  /* 0x000000361420723c */ /* 0x040ff00000081020 */
[----:B------:R-:W-:Y:S01]  /*6850*/  HMMA.1688.F32.TF32 R36, R20, R42, R36 ;  /* 0x0000002a1424723c */ /* 0x000fe20000081024 */
[----:B------:R-:W-:Y:S04]  /*6860*/  LDS R20, [R0+0x24080] ;  /* 0x0240800000147984 */ /* 0x000fe80000000800 */
[----:B------:R-:W-:Y:S03]  /*6870*/  LDS R22, [R0+0x24880] ;  /* 0x0248800000167984 */ /* 0x000fe60000000800 */
[C---:B----4-:R-:W-:Y:S01]  /*6880*/  HMMA.1688.F32.TF32 R44, R8.reuse, R46, R60 ;  /* 0x0000002e082c723c */ /* 0x050fe2000008103c */
[----:B------:R-:W-:Y:S04]  /*6890*/  LDS R21, [R2+0x24080] ;  /* 0x0240800002157984 */ /* 0x000fe80000000800 */
[----:B------:R-:W-:Y:S03]  /*68a0*/  LDS R23, [R2+0x24880] ;  /* 0x0248800002177984 */ /* 0x000fe60000000800 */
[C---:B------:R-:W-:Y:S01]  /*68b0*/  HMMA.1688.F32.TF32 R48, R8.reuse, R50, R16 ;  /* 0x000000320830723c */ /* 0x040fe20000081010 */
[----:B------:R-:W1:Y:S04]  /*68c0*/  LDSM.16.M88.4 R16, [R115+0x80] ;  /* 0x000080007310783b */ /* 0x000e680000000200 */
[----:B------:R-:W-:Y:S03]  /*68d0*/  LDS R60, [R0+0x25080] ;  /* 0x02508000003c7984 */ /* 0x000fe60000000800 */
[C---:B------:R-:W-:Y:S01]  /*68e0*/  HMMA.1688.F32.TF32 R52, R8.reuse, R54, R12 ;  /* 0x000000360834723c */ /* 0x040fe2000008100c */
[----:B------:R-:W3:Y:S04]  /*68f0*/  LDSM.16.M88.4 R12, [R115+0x4080] ;  /* 0x00408000730c783b */ /* 0x000ee80000000200 */
[----:B------:R-:W-:Y:S03]  /*6900*/  LDS R62, [R0+0x25880] ;  /* 0x02588000003e7984 */ /* 0x000fe60000000800 */
[----:B------:R-:W-:Y:S01]  /*6910*/  HMMA.1688.F32.TF32 R40, R8, R42, R4 ;  /* 0x0000002a0828723c */ /* 0x000fe20000081004 */
[----:B------:R-:W4:Y:S04]  /*6920*/  LDSM.16.M88.4 R8, [R115+0x8080] ;  /* 0x008080007308783b */ /* 0x000f280000000200 */
[----:B------:R-:W2:Y:S04]  /*6930*/  LDSM.16.M88.4 R4, [R115+0xc080] ;  /* 0x00c080007304783b */ /* 0x000ea80000000200 */
[----:B------:R-:W-:Y:S04]  /*6940*/  LDS R61, [R2+0x25080] ;  /* 0x02508000023d7984 */ /* 0x000fe80000000800 */
[----:B------:R-:W-:Y:S01]  /*6950*/  LDS R63, [R2+0x25880] ;  /* 0x02588000023f7984 */ /* 0x000fe20000000800 */
[C---:B-1----:R-:W-:Y:S08]  /*6960*/  HMMA.1688.F32.TF32 R68, R56.reuse, R16, R68 ;  /* 0x000000103844723c */ /* 0x042ff00000081044 */
[C---:B---3--:R-:W-:Y:S08]  /*6970*/  HMMA.1688.F32.TF32 R72, R56.reuse, R12, R72 ;  /* 0x0000000c3848723c */ /* 0x048ff00000081048 */
[C---:B----4-:R-:W-:Y:S08]  /*6980*/  HMMA.1688.F32.TF32 R76, R56.reuse, R8, R76 ;  /* 0x00000008384c723c */ /* 0x050ff0000008104c */
[----:B--2---:R-:W-:Y:S01]  /*6990*/  HMMA.1688.F32.TF32 R80, R56, R4, R80 ;  /* 0x000000043850723c */ /* 0x004fe20000081050 */
[----:B------:R-:W-:Y:S04]  /*69a0*/  LDS R56, [R0+0x24100] ;  /* 0x0241000000387984 */ /* 0x000fe80000000800 */
[----:B------:R-:W-:Y:S03]  /*69b0*/  LDS R58, [R0+0x24900] ;  /* 0x02490000003a7984 */ /* 0x000fe60000000800 */
[C---:B------:R-:W-:Y:S01]  /*69c0*/  HMMA.1688.F32.TF32 R88, R20.reuse, R16, R88 ;  /* 0x000000101458723c */ /* 0x040fe20000081058 */
[----:B------:R-:W-:Y:S04]  /*69d0*/  LDS R57, [R2+0x24100] ;  /* 0x0241000002397984 */ /* 0x000fe80000000800 */
[----:B------:R-:W1:Y:S03]  /*69e0*/  LDS R59, [R2+0x24900] ;  /* 0x02490000023b7984 */ /* 0x000e660000000800 */
[C---:B------:R-:W-:Y:S08]  /*69f0*/  HMMA.1688.F32.TF32 R92, R20.reuse, R12, R92 ;  /* 0x0000000c145c723c */ /* 0x040ff0000008105c */
[C---:B------:R-:W-:Y:S08]  /*6a00*/  HMMA.1688.F32.TF32 R84, R20.reuse, R8, R84 ;  /* 0x000000081454723c */ /* 0x040ff00000081054 */
[----:B------:R-:W-:Y:S01]  /*6a10*/  HMMA.1688.F32.TF32 R64, R20, R4, R64 ;  /* 0x000000041440723c */ /* 0x000fe20000081040 */
[----:B------:R-:W-:Y:S04]  /*6a20*/  LDS R20, [R0+0x24180] ;  /* 0x0241800000147984 */ /* 0x000fe80000000800 */
[----:B------:R-:W-:Y:S04]  /*6a30*/  LDS R22, [R0+0x24980] ;  /* 0x0249800000167984 */ /* 0x000fe80000000800 */
[----:B------:R-:W-:Y:S04]  /*6a40*/  LDS R21, [R2+0x24180] ;  /* 0x0241800002157984 */ /* 0x000fe80000000800 */
[----:B------:R-:W2:Y:S01]  /*6a50*/  LDS R23, [R2+0x24980] ;  /* 0x0249800002177984 */ /* 0x000ea20000000800 */
[C---:B-1----:R-:W-:Y:S08]  /*6a60*/  HMMA.1688.F32.TF32 R24, R56.reuse, R16, R24 ;  /* 0x000000103818723c */ /* 0x042ff00000081018 */
[C---:B------:R-:W-:Y:S08]  /*6a70*/  HMMA.1688.F32.TF32 R28, R56.reuse, R12, R28 ;  /* 0x0000000c381c723c */ /* 0x040ff0000008101c */
[C---:B------:R-:W-:Y:S08]  /*6a80*/  HMMA.1688.F32.TF32 R32, R56.reuse, R8, R32 ;  /* 0x000000083820723c */ /* 0x040ff00000081020 */
[----:B------:R-:W-:Y:S01]  /*6a90*/  HMMA.1688.F32.TF32 R36, R56, R4, R36 ;  /* 0x000000043824723c */ /* 0x000fe20000081024 */
[----:B------:R-:W-:Y:S04]  /*6aa0*/  LDS R56, [R0+0x25100] ;  /* 0x0251000000387984 */ /* 0x000fe80000000800 */
[----:B------:R-:W-:Y:S03]  /*6ab0*/  LDS R58, [R0+0x25900] ;  /* 0x02590000003a7984 */ /* 0x000fe60000000800 */
[C---:B--2---:R-:W-:Y:S01]  /*6ac0*/  HMMA.1688.F32.TF32 R44, R20.reuse, R16, R44 ;  /* 0x00000010142c723c */ /* 0x044fe2000008102c */
[----:B------:R-:W-:Y:S04]  /*6ad0*/  LDS R57, [R2+0x25100] ;  /* 0x0251000002397984 */ /* 0x000fe80000000800 */
[----:B------:R-:W1:Y:S03]  /*6ae0*/  LDS R59, [R2+0x25900] ;  /* 0x02590000023b7984 */ /* 0x000e660000000800 */
[C---:B------:R-:W-:Y:S08]  /*6af0*/  HMMA.1688.F32.TF32 R48, R20.reuse, R12, R48 ;  /* 0x0000000c1430723c */ /* 0x040ff00000081030 */
[C---:B------:R-:W-:Y:S01]  /*6b00*/  HMMA.1688.F32.TF32 R52, R20.reuse, R8, R52 ;  /* 0x000000081434723c */ /* 0x040fe20000081034 */
[----:B------:R-:W-:Y:S04]  /*6b10*/  LDS R8, [R0+0x26180] ;  /* 0x0261800000087984 */ /* 0x000fe80000000800 */
[----:B------:R-:W-:Y:S03]  /*6b20*/  LDS R9, [R2+0x26180] ;  /* 0x0261800002097984 */ /* 0x000fe60000000800 */
[----:B------:R-:W-:Y:S01]  /*6b30*/  HMMA.1688.F32.TF32 R40, R20, R4, R40 ;  /* 0x000000041428723c */ /* 0x000fe20000081028 */
[----:B------:R-:W-:Y:S04]  /*6b40*/  LDS R20, [R0+0x25180] ;  /* 0x0251800000147984 */ /* 0x000fe80000000800 */
[----:B------:R-:W-:Y:S04]  /*6b50*/  LDS R22, [R0+0x25980] ;  /* 0x0259800000167984 */ /* 0x000fe80000000800 */
[----:B------:R-:W-:Y:S04]  /*6b60*/  LDS R21, [R2+0x25180] ;  /* 0x0251800002157984 */ /* 0x000fe80000000800 */
[----:B------:R-:W2:Y:S01]  /*6b70*/  LDS R23, [R2+0x25980] ;  /* 0x0259800002177984 */ /* 0x000ea20000000800 */
[C---:B------:R-:W-:Y:S08]  /*6b80*/  HMMA.1688.F32.TF32 R68, R96.reuse, R18, R68 ;  /* 0x000000126044723c */ /* 0x040ff00000081044 */
[C---:B------:R-:W-:Y:S08]  /*6b90*/  HMMA.1688.F32.TF32 R72, R96.reuse, R14, R72 ;  /* 0x0000000e6048723c */ /* 0x040ff00000081048 */
[C---:B------:R-:W-:Y:S08]  /*6ba0*/  HMMA.1688.F32.TF32 R76, R96.reuse, R10, R76 ;  /* 0x0000000a604c723c */ /* 0x040ff0000008104c */
[----:B------:R-:W-:Y:S08]  /*6bb0*/  HMMA.1688.F32.TF32 R80, R96, R6, R80 ;  /* 0x000000066050723c */ /* 0x000ff00000081050 */
[C---:B------:R-:W-:Y:S01]  /*6bc0*/  HMMA.1688.F32.TF32 R96, R60.reuse, R18, R88 ;  /* 0x000000123c60723c */ /* 0x040fe20000081058 */
[----:B------:R-:W-:Y:S04]  /*6bd0*/  LDS R88, [R0+0x26000] ;  /* 0x0260000000587984 */ /* 0x000fe80000000800 */
[----:B------:R-:W-:Y:S03]  /*6be0*/  LDS R90, [R0+0x26800] ;  /* 0x02680000005a7984 */ /* 0x000fe60000000800 */
[C---:B------:R-:W-:Y:S01]  /*6bf0*/  HMMA.1688.F32.TF32 R92, R60.reuse, R14, R92 ;  /* 0x0000000e3c5c723c */ /* 0x040fe2000008105c */
[----:B------:R-:W-:Y:S04]  /*6c00*/  LDS R89, [R2+0x26000] ;  /* 0x0260000002597984 */ /* 0x000fe80000000800 */
[----:B------:R-:W-:Y:S03]  /*6c10*/  LDS R91, [R2+0x26800] ;  /* 0x02680000025b7984 */ /* 0x000fe60000000800 */
[C---:B------:R-:W-:Y:S08]  /*6c20*/  HMMA.1688.F32.TF32 R84, R60.reuse, R10, R84 ;  /* 0x0000000a3c54723c */ /* 0x040ff00000081054 */
[----:B------:R-:W-:Y:S01]  /*6c30*/  HMMA.1688.F32.TF32 R64, R60, R6, R64 ;  /* 0x000000063c40723c */ /* 0x000fe20000081040 */
[----:B------:R-:W3:Y:S07]  /*6c40*/  LDSM.16.M88.4 R60, [R104+0x80] ;  /* 0x00008000683c783b */ /* 0x000eee0000000200 */
[C---:B-1----:R-:W-:Y:S08]  /*6c50*/  HMMA.1688.F32.TF32 R24, R56.reuse, R18, R24 ;  /* 0x000000123818723c */ /* 0x042ff00000081018 */
[C---:B------:R-:W-:Y:S08]  /*6c60*/  HMMA.1688.F32.TF32 R28, R56.reuse, R14, R28 ;  /* 0x0000000e381c723c */ /* 0x040ff0000008101c */
[C---:B------:R-:W-:Y:S08]  /*6c70*/  HMMA.1688.F32.TF32 R32, R56.reuse, R10, R32 ;  /* 0x0000000a3820723c */ /* 0x040ff00000081020 */
[----:B------:R-:W-:Y:S01]  /*6c80*/  HMMA.1688.F32.TF32 R36, R56, R6, R36 ;  /* 0x000000063824723c */ /* 0x000fe20000081024 */
[----:B------:R-:W1:Y:S07]  /*6c90*/  LDSM.16.M88.4 R56, [R104+0x4080] ;  /* 0x004080006838783b */ /* 0x000e6e0000000200 */
[C---:B--2---:R-:W-:Y:S01]  /*6ca0*/  HMMA.1688.F32.TF32 R44, R20.reuse, R18, R44 ;  /* 0x00000012142c723c */ /* 0x044fe2000008102c */
[----:B------:R-:W2:Y:S07]  /*6cb0*/  LDSM.16.M88.4 R16, [R104+0x8080] ;  /* 0x008080006810783b */ /* 0x000eae0000000200 */
[----:B------:R-:W-:Y:S01]  /*6cc0*/  HMMA.1688.F32.TF32 R48, R20, R14, R48 ;  /* 0x0000000e1430723c */ /* 0x000fe20000081030 */
[----:B------:R-:W4:Y:S07]  /*6cd0*/  LDSM.16.M88.4 R12, [R104+0xc080] ;  /* 0x00c08000680c783b */ /* 0x000f2e0000000200 */
[C---:B---3--:R-:W-:Y:S08]  /*6ce0*/  HMMA.1688.F32.TF32 R68, R88.reuse, R60, R68 ;  /* 0x0000003c5844723c */ /* 0x048ff00000081044 */
[C---:B-1----:R-:W-:Y:S08]  /*6cf0*/  HMMA.1688.F32.TF32 R72, R88.reuse, R56, R72 ;  /* 0x000000385848723c */ /* 0x042ff00000081048 */
[C---:B--2---:R-:W-:Y:S08]  /*6d00*/  HMMA.1688.F32.TF32 R76, R88.reuse, R16, R76 ;  /* 0x00000010584c723c */ /* 0x044ff0000008104c */
[----:B----4-:R-:W-:Y:S01]  /*6d10*/  HMMA.1688.F32.TF32 R80, R88, R12, R80 ;  /* 0x0000000c5850723c */ /* 0x010fe20000081050 */
[----:B------:R-:W-:Y:S04]  /*6d20*/  LDS R88, [R0+0x26080] ;  /* 0x0260800000587984 */ /* 0x000fe80000000800 */
[----:B------:R-:W-:Y:S04]  /*6d30*/  LDS R90, [R0+0x26880] ;  /* 0x02688000005a7984 */ /* 0x000fe80000000800 */
[----:B------:R-:W-:Y:S04]  /*6d40*/  LDS R89, [R2+0x26080] ;  /* 0x0260800002597984 */ /* 0x000fe80000000800 */
[----:B------:R-:W1:Y:S01]  /*6d50*/  LDS R91, [R2+0x26880] ;  /* 0x02688000025b7984 */ /* 0x000e620000000800 */
[C---:B------:R-:W-:Y:S03]  /*6d60*/  HMMA.1688.F32.TF32 R52, R20.reuse, R10, R52 ;  /* 0x0000000a1434723c */ /* 0x040fe60000081034 */
[----:B------:R-:W-:Y:S04]  /*6d70*/  LDS R10, [R0+0x26980] ;  /* 0x02698000000a7984 */ /* 0x000fe80000000800 */
[----:B------:R-:W-:Y:S01]  /*6d80*/  LDS R11, [R2+0x26980] ;  /* 0x02698000020b7984 */ /* 0x000fe20000000800 */
[----:B------:R-:W-:Y:S03]  /*6d90*/  HMMA.1688.F32.TF32 R40, R20, R6, R40 ;  /* 0x000000061428723c */ /* 0x000fe60000081028 */
[----:B------:R-:W-:Y:S04]  /*6da0*/  LDS R20, [R0+0x26100] ;  /* 0x0261000000147984 */ /* 0x000fe80000000800 */
[----:B------:R-:W-:Y:S04]  /*6db0*/  LDS R22, [R0+0x26900] ;  /* 0x0269000000167984 */ /* 0x000fe80000000800 */
[----:B------:R-:W-:Y:S04]  /*6dc0*/  LDS R21, [R2+0x26100] ;  /* 0x0261000002157984 */ /* 0x000fe80000000800 */
[----:B------:R-:W2:Y:S01]  /*6dd0*/  LDS R23, [R2+0x26900] ;  /* 0x0269000002177984 */ /* 0x000ea20000000800 */
[-C--:B-1----:R-:W-:Y:S03]  /*6de0*/  HMMA.1688.F32.TF32 R4, R88, R60.reuse, R96 ;  /* 0x0000003c5804723c */ /* 0x082fe60000081060 */
[----:B------:R-:W-:Y:S04]  /*6df0*/  LDS R96, [R0+0x27000] ;  /* 0x0270000000607984 */ /* 0x000fe80000000800 */
[----:B------:R-:W-:Y:S04]  /*6e00*/  LDS R98, [R0+0x27800] ;  /* 0x0278000000627984 */ /* 0x000fe80000000800 */
[----:B------:R-:W-:Y:S04]  /*6e10*/  LDS R97, [R2+0x27000] ;  /* 0x0270000002617984 */ /* 0x000fe80000000800 */
[----:B------:R-:W1:Y:S01]  /*6e20*/  LDS R99, [R2+0x27800] ;  /* 0x0278000002637984 */ /* 0x000e620000000800 */
[C---:B--2---:R-:W-:Y:S08]  /*6e30*/  HMMA.1688.F32.TF32 R24, R20.reuse, R60, R24 ;  /* 0x0000003c1418723c */ /* 0x044ff00000081018 */
        /* <DEDUP_REMOVED lines=11> */
[----:B------:R-:W-:Y:S04]  /*6ef0*/  STL [R1+0x164], R68 ;  /* 0x0001644401007387 */ /* 0x000fe80000100800 */
[----:B------:R-:W-:Y:S03]  /*6f00*/  STL [R1+0x160], R69 ;  /* 0x0001604501007387 */ /* 0x000fe60000100800 */
[----:B--2---:R-:W-:Y:S01]  /*6f10*/  HMMA.1688.F32.TF32 R4, R20, R62, R4 ;  /* 0x0000003e1404723c */ /* 0x004fe20000081004 */
[----:B------:R-:W-:Y:S04]  /*6f20*/  STL [R1+0x15c], R70 ;  /* 0x00015c4601007387 */ /* 0x000fe80000100800 */
[----:B------:R-:W-:Y:S04]  /*6f30*/  STL [R1+0x158], R71 ;  /* 0x0001584701007387 */ /* 0x000fe80000100800 */
[----:B------:R-:W-:Y:S04]  /*6f40*/  STL [R1+0x174], R72 ;  /* 0x0001744801007387 */ /* 0x000fe80000100800 */
[----:B------:R-:W-:Y:S04]  /*6f50*/  STL [R1+0x170], R73 ;  /* 0x0001704901007387 */ /* 0x000fe80000100800 */
[----:B------:R-:W-:Y:S04]  /*6f60*/  STL [R1+0x16c], R74 ;  /* 0x00016c4a01007387 */ /* 0x000fe80000100800 */
[----:B------:R-:W-:Y:S04]  /*6f70*/  STL [R1+0x168], R75 ;  /* 0x0001684b01007387 */ /* 0x000fe80000100800 */
[----:B------:R-:W-:Y:S04]  /*6f80*/  STL [R1+0x184], R100 ;  /* 0x0001846401007387 */ /* 0x000fe80000100800 */
[----:B------:R-:W-:Y:S04]  /*6f90*/  STL [R1+0x180], R101 ;  /* 0x0001806501007387 */ /* 0x000fe80000100800 */
[----:B------:R-:W-:Y:S01]  /*6fa0*/  STL [R1+0x17c], R102 ;  /* 0x00017c6601007387 */ /* 0x000fe20000100800 */
[C---:B------:R-:W-:Y:S03]  /*6fb0*/  HMMA.1688.F32.TF32 R92, R88.reuse, R56, R92 ;  /* 0x00000038585c723c */ /* 0x040fe6000008105c */
[----:B------:R-:W-:Y:S04]  /*6fc0*/  STL [R1+0x178], R103 ;  /* 0x0001786701007387 */ /* 0x000fe80000100800 */
[----:B------:R-:W-:Y:S01]  /*6fd0*/  STL [R1+0x194], R96 ;  /* 0x0001946001007387 */ /* 0x000fe20000100800 */
[C---:B------:R-:W-:Y:S03]  /*6fe0*/  HMMA.1688.F32.TF32 R84, R88.reuse, R16, R84 ;  /* 0x000000105854723c */ /* 0x040fe60000081054 */
[----:B------:R-:W-:Y:S04]  /*6ff0*/  STL [R1+0x190], R97 ;  /* 0x0001906101007387 */ /* 0x000fe80000100800 */
[----:B------:R-:W-:Y:S01]  /*7000*/  STL [R1+0x18c], R98 ;  /* 0x00018c6201007387 */ /* 0x000fe20000100800 */
[----:B------:R-:W-:Y:S03]  /*7010*/  HMMA.1688.F32.TF32 R64, R88, R12, R64 ;  /* 0x0000000c5840723c */ /* 0x000fe60000081040 */
[----:B------:R-:W-:Y:S04]  /*7020*/  STL [R1+0x188], R99 ;  /* 0x0001886301007387 */ /* 0x000fe80000100800 */
[----:B------:R1:W-:Y:S01]  /*7030*/  STL [R1+0x198], R7 ;  /* 0x0001980701007387 */ /* 0x0003e20000100800 */
[----:B------:R-:W-:Y:S03]  /*7040*/  HMMA.1688.F32.TF32 R44, R8, R60, R44 ;  /* 0x0000003c082c723c */ /* 0x000fe6000008102c */
[----:B------:R-:W2:Y:S04]  /*7050*/  LDL R60, [R1+0x114] ;  /* 0x00011400013c7983 */ /* 0x000ea80000100800 */
[----:B------:R-:W3:Y:S01]  /*7060*/  S2R R117, SR_TID.X ;  /* 0x0000000000757919 */ /* 0x000ee20000002100 */
[C---:B------:R-:W-:Y:S03]  /*7070*/  HMMA.1688.F32.TF32 R92, R20.reuse, R58, R92 ;  /* 0x0000003a145c723c */ /* 0x040fe6000008105c */
[----:B-1----:R-:W4:Y:S04]  /*7080*/  LDL R7, [R1+0x10c] ;  /* 0x00010c0001077983 */ /* 0x002f280000100800 */
[----:B------:R-:W1:Y:S01]  /*7090*/  S2R R111, SR_TID.X ;  /* 0x00000000006f7919 */ /* 0x000e620000002100 */
[----:B------:R-:W-:Y:S01]  /*70a0*/  HMMA.1688.F32.TF32 R84, R20, R18, R84 ;  /* 0x000000121454723c */ /* 0x000fe20000081054 */
[----:B------:R-:W-:-:S02]  /*70b0*/  UISETP.GE.AND UP1, UPT, UR4, UR12, UPT ;  /* 0x0000000c0400728c */ /* 0x000fc4000bf26270 */
[----:B------:R-:W-:Y:S01]  /*70c0*/  UIADD3 UR10, UR10, 0x1, URZ ;  /* 0x000000010a0a7890 */ /* 0x000fe2000fffe03f */
[----:B------:R-:W-:Y:S04]  /*70d0*/  LDS R88, [R0+0x27100] ;  /* 0x0271000000587984 */ /* 0x000fe80000000800 */
[----:B------:R-:W-:Y:S01]  /*70e0*/  HMMA.1688.F32.TF32 R20, R20, R14, R64 ;  /* 0x0000000e1414723c */ /* 0x000fe20000081040 */
[----:B------:R-:W4:Y:S04]  /*70f0*/  LDL R65, [R1+0x13c] ;  /* 0x00013c0001417983 */ /* 0x000f280000100800 */
[----:B------:R-:W-:Y:S03]  /*7100*/  LDS R90, [R0+0x27900] ;  /* 0x02790000005a7984 */ /* 0x000fe60000000800 */
[C---:B------:R-:W-:Y:S01]  /*7110*/  HMMA.1688.F32.TF32 R48, R8.reuse, R56, R48 ;  /* 0x000000380830723c */ /* 0x040fe20000081030 */
[----:B------:R-:W4:Y:S07]  /*7120*/  LDL R57, [R1+0x110] ;  /* 0x0001100001397983 */ /* 0x000f2e0000100800 */
[----:B------:R-:W-:Y:S01]  /*7130*/  HMMA.1688.F32.TF32 R52, R8, R16, R52 ;  /* 0x000000100834723c */ /* 0x000fe20000081034 */
[----:B------:R-:W4:Y:S01]  /*7140*/  LDL R17, [R1+0x138] ;  /* 0x0001380001117983 */ /* 0x000f220000100800 */
[----:B---3--:R-:W-:-:S02]  /*7150*/  SHF.R.U32.HI R105, RZ, 0x7, R117 ;  /* 0x00000007ff697819 */ /* 0x008fc40000011675 */
[----:B-1----:R-:W-:Y:S01]  /*7160*/  SHF.R.U32.HI R111, RZ, 0x7, R111 ;  /* 0x00000007ff6f7819 */ /* 0x002fe2000001166f */
[----:B------:R-:W-:Y:S01]  /*7170*/  LDS R89, [R2+0x27100] ;  /* 0x0271000002597984 */ /* 0x000fe20000000800 */
[----:B------:R-:W-:Y:S02]  /*7180*/  SGXT.U32 R105, R105, 0x2 ;  /* 0x000000026969781a */ /* 0x000fe40000000000 */
[----:B------:R-:W-:Y:S01]  /*7190*/  SGXT.U32 R111, R111, 0x2 ;  /* 0x000000026f6f781a */ /* 0x000fe20000000000 */
[----:B------:R-:W-:Y:S01]  /*71a0*/  HMMA.1688.F32.TF32 R40, R8, R12, R40 ;  /* 0x0000000c0828723c */ /* 0x000fe20000081028 */
[----:B------:R-:W-:Y:S01]  /*71b0*/  ISETP.GE.AND P0, PT, R105, UR9, PT ;  /* 0x0000000969007c0c */ /* 0x000fe2000bf06270 */
[----:B------:R-:W1:Y:S01]  /*71c0*/  LDS R91, [R2+0x27900] ;  /* 0x02790000025b7984 */ /* 0x000e620000000800 */
[----:B------:R-:W-:Y:S02]  /*71d0*/  LOP3.LUT R111, R111, 0x4, RZ, 0xfc, !PT ;  /* 0x000000046f6f7812 */ /* 0x000fe400078efcff */
[----:B------:R-:W-:Y:S01]  /*71e0*/  PLOP3.LUT P1, PT, PT, PT, UP1, 0x40, 0x0 ;  /* 0x000000000000781c */ /* 0x000fe20003f2e818 */
[----:B------:R-:W-:Y:S01]  /*71f0*/  UISETP.GT.AND UP0, UPT, UR10, 0x1, UPT ;  /* 0x000000010a00788c */ /* 0x000fe2000bf04270 */
[----:B------:R-:W-:Y:S01]  /*7200*/  SEL R8, RZ, 0x4, P0 ;  /* 0x00000004ff087807 */ /* 0x000fe20000000000 */
[----:B------:R-:W-:Y:S01]  /*7210*/  LDS R10, [R0+0x27980] ;  /* 0x02798000000a7984 */ /* 0x000fe20000000800 */
[----:B------:R-:W-:-:S03]  /*7220*/  ISETP.GE.AND P0, PT, R111, UR9, PT ;  /* 0x000000096f007c0c */ /* 0x000fc6000bf06270 */
[----:B------:R-:W3:Y:S04]  /*7230*/  S2R R111, SR_TID.X ;  /* 0x00000000006f7919 */ /* 0x000ee80000002100 */
[----:B------:R-:W-:Y:S01]  /*7240*/  LDS R11, [R2+0x27980] ;  /* 0x02798000020b7984 */ /* 0x000fe20000000800 */
[----:B------:R-:W-:Y:S01]  /*7250*/  IMAD.MOV.U32 R61, RZ, RZ, c[0x0][0x188] ;  /* 0x00006200ff3d7624 */ /* 0x000fe200078e00ff */
[----:B------:R-:W-:Y:S02]  /*7260*/  PLOP3.LUT P4, PT, PT, PT, UP1, 0x40, 0x0 ;  /* 0x000000000000781c */ /* 0x000fe40003f8e818 */
[----:B------:R-:W4:Y:S04]  /*7270*/  LDL R67, [R1+0x100] ;  /* 0x0001000001437983 */ /* 0x000f280000100800 */
[----:B------:R-:W4:Y:S01]  /*7280*/  LDL R66, [R1+0xfc] ;  /* 0x0000fc0001427983 */ /* 0x000f220000100800 */
[----:B---3--:R-:W-:-:S04]  /*7290*/  SHF.R.U32.HI R110, RZ, 0x7, R111 ;  /* 0x00000007ff6e7819 */ /* 0x008fc8000001166f */
[----:B------:R-:W-:-:S05]  /*72a0*/  SGXT.U32 R110, R110, 0x2 ;  /* 0x000000026e6e781a */ /* 0x000fca0000000000 */
[----:B------:R-:W-:-:S04]  /*72b0*/  IMAD R110, R110, c[0x0][0x188], RZ ;  /* 0x000062006e6e7a24 */ /* 0x000fc800078e02ff */
[----:B------:R-:W-:-:S05]  /*72c0*/  IMAD.SHL.U32 R110, R110, 0x4, RZ ;  /* 0x000000046e6e7824 */ /* 0x000fca00078e00ff */
[----:B------:R-:W-:-:S05]  /*72d0*/  IADD3 R12, P3, R110, R114, RZ ;  /* 0x000000726e0c7210 */ /* 0x000fca0007f7e0ff */
[----:B------:R-:W-:Y:S02]  /*72e0*/  IMAD.X R13, R113, 0x1, R107, P3 ;  /* 0x00000001710d7824 */ /* 0x000fe400018e066b */
[----:B------:R-:W3:Y:S01]  /*72f0*/  S2R R107, SR_TID.X ;  /* 0x00000000006b7919 */ /* 0x000ee20000002100 */
[----:B------:R-:W-:Y:S02]  /*7300*/  SEL R9, R8, RZ, P1 ;  /* 0x000000ff08097207 */ /* 0x000fe40000800000 */
[----:B------:R-:W-:Y:S02]  /*7310*/  PLOP3.LUT P1, PT, PT, PT, UP1, 0x40, 0x0 ;  /* 0x000000000000781c */ /* 0x000fe40003f2e818 */
[----:B------:R-:W-:Y:S01]  /*7320*/  SEL R8, RZ, 0x4, P0 ;  /* 0x00000004ff087807 */ /* 0x000fe20000000000 */
[----:B------:R-:W-:-:S03]  /*7330*/  USEL UR10, UR10, URZ, !UP0 ;  /* 0x0000003f0a0a7287 */ /* 0x000fc6000c000000 */
[----:B------:R-:W-:Y:S02]  /*7340*/  SEL R8, R8, RZ, P1 ;  /* 0x000000ff08087207 */ /* 0x000fe40000800000 */
[----:B------:R-:W-:Y:S01]  /*7350*/  ISETP.NE.U32.AND P2, PT, R9, RZ, PT ;  /* 0x000000ff0900720c */ /* 0x000fe20003f45070 */
[----:B------:R-:W-:Y:S01]  /*7360*/  IMAD.U32 R56, RZ, RZ, UR10 ;  /* 0x0000000aff387e24 */ /* 0x000fe2000f8e00ff */
[----:B------:R-:W-:Y:S01]  /*7370*/  ISETP.NE.U32.AND P0, PT, R8, RZ, PT ;  /* 0x000000ff0800720c */ /* 0x000fe20003f05070 */
[----:B------:R-:W-:Y:S04]  /*7380*/  LDS R9, [R2+0x27180] ;  /* 0x0271800002097984 */ /* 0x000fe80000000800 */
[----:B------:R1:W1:Y:S01]  /*7390*/  LDS R8, [R0+0x27180] ;  /* 0x0271800000087984 */ /* 0x0002620000000800 */
[----:B------:R-:W-:-:S03]  /*73a0*/  IMAD R56, R56, 0x8000, R106 ;  /* 0x0000800038387824 */ /* 0x000fc600078e026a */
[----:B------:R-:W-:Y:S01]  /*73b0*/  BAR.SYNC.DEFER_BLOCKING 0x0 ;  /* 0x0000000000007b1d */ /* 0x000fe20000010000 */
[----:B---3--:R-:W-:Y:S02]  /*73c0*/  SHF.R.U32.HI R106, RZ, 0x7, R107 ;  /* 0x00000007ff6a7819 */ /* 0x008fe4000001166b */
[----:B------:R-:W-:Y:S02]  /*73d0*/  SHF.R.U32.HI R111, RZ, 0x7, R111 ;  /* 0x00000007ff6f7819 */ /* 0x000fe4000001166f */
[----:B------:R-:W-:Y:S02]  /*73e0*/  SGXT.U32 R106, R106, 0x2 ;  /* 0x000000026a6a781a */ /* 0x000fe40000000000 */
[----:B------:R-:W-:-:S03]  /*73f0*/  SGXT.U32 R111, R111, 0x2 ;  /* 0x000000026f6f781a */ /* 0x000fc60000000000 */
[----:B------:R-:W-:Y:S01]  /*7400*/  IMAD R64, R106, c[0x0][0x188], RZ ;  /* 0x000062006a407a24 */ /* 0x000fe200078e02ff */
[----:B------:R-:W-:-:S03]  /*7410*/  LOP3.LUT R111, R111, 0x8, RZ, 0xfc, !PT ;  /* 0x000000086f6f7812 */ /* 0x000fc600078efcff */
[----:B------:R-:W-:Y:S01]  /*7420*/  IMAD R61, R61, 0x4, R64 ;  /* 0x000000043d3d7824 */ /* 0x000fe200078e0240 */
[----:B------:R-:W-:-:S03]  /*7430*/  ISETP.GE.AND P1, PT, R111, UR9, PT ;  /* 0x000000096f007c0c */ /* 0x000fc6000bf26270 */
[----:B------:R-:W-:Y:S01]  /*7440*/  IMAD.SHL.U32 R61, R61, 0x4, RZ ;  /* 0x000000043d3d7824 */ /* 0x000fe200078e00ff */
[----:B------:R-:W-:Y:S01]  /*7450*/  SEL R16, RZ, 0x4, P1 ;  /* 0x00000004ff107807 */ /* 0x000fe20000800000 */
[----:B------:R-:W-:Y:S01]  /*7460*/  @!PT LDS RZ, [RZ] ;  /* 0x00000000fffff984 */ /* 0x000fe20000000800 */
[----:B------:R-:W-:Y:S01]  /*7470*/  @!PT LDS RZ, [RZ] ;  /* 0x00000000fffff984 */ /* 0x000fe20000000800 */
[----:B------:R-:W-:Y:S01]  /*7480*/  @!PT LDS RZ, [RZ] ;  /* 0x00000000fffff984 */ /* 0x000fe20000000800 */
[----:B------:R3:W-:Y:S01]  /*7490*/  LDGSTS.E [R56+0x20000], [R12.64], P2 ;  /* 0x200000000c387fae */ /* 0x0007e2000912184e */
[----:B------:R-:W-:Y:S02]  /*74a0*/  SHF.R.U32.HI R107, RZ, 0x7, R107 ;  /* 0x00000007ff6b7819 */ /* 0x000fe4000001166b */
[----:B---3--:R-:W-:Y:S02]  /*74b0*/  IADD3 R12, P1, R61, R114, RZ ;  /* 0x000000723d0c7210 */ /* 0x008fe40007f3e0ff */
[----:B------:R-:W3:Y:S01]  /*74c0*/  LDL R61, [R1+0x134] ;  /* 0x00013400013d7983 */ /* 0x000ee20000100800 */
[----:B------:R-:W-:-:S04]  /*74d0*/  SGXT.U32 R107, R107, 0x2 ;  /* 0x000000026b6b781a */ /* 0x000fc80000000000 */
[----:B------:R-:W-:Y:S02]  /*74e0*/  LOP3.LUT R64, R107, 0xc, RZ, 0xfc, !PT ;  /* 0x0000000c6b407812 */ /* 0x000fe400078efcff */
[----:B------:R-:W-:Y:S02]  /*74f0*/  PLOP3.LUT P3, PT, PT, PT, UP1, 0x40, 0x0 ;  /* 0x000000000000781c */ /* 0x000fe40003f6e818 */
[----:B------:R-:W-:Y:S02]  /*7500*/  ISETP.GE.AND P2, PT, R64, UR9, PT ;  /* 0x0000000940007c0c */ /* 0x000fe4000bf46270 */
[----:B------:R-:W-:Y:S02]  /*7510*/  SEL R16, R16, RZ, P3 ;  /* 0x000000ff10107207 */ /* 0x000fe40001800000 */
[----:B-1----:R-:W-:Y:S02]  /*7520*/  SEL R0, RZ, 0x4, P2 ;  /* 0x00000004ff007807 */ /* 0x002fe40001000000 */
[----:B------:R-:W-:-:S04]  /*7530*/  PLOP3.LUT P3, PT, PT, PT, UP1, 0x40, 0x0 ;  /* 0x000000000000781c */ /* 0x000fc80003f6e818 */
[----:B------:R-:W-:Y:S01]  /*7540*/  SEL R0, R0, RZ, P3 ;  /* 0x000000ff00007207 */ /* 0x000fe20001800000 */
[----:B--2---:R-:W-:Y:S02]  /*7550*/  IMAD.X R13, R113, 0x1, R60, P1 ;  /* 0x00000001710d7824 */ /* 0x004fe400008e063c */
[----:B------:R-:W2:Y:S04]  /*7560*/  LDL R60, [R1+0x108] ;  /* 0x00010800013c7983 */ /* 0x000ea80000100800 */
[----:B------:R4:W-:Y:S01]  /*7570*/  LDGSTS.E [R56+0x20800], [R12.64], P0 ;  /* 0x208000000c387fae */ /* 0x0009e2000812184e */
[----:B------:R-:W-:Y:S02]  /*7580*/  ISETP.NE.U32.AND P1, PT, R16, RZ, PT ;  /* 0x000000ff1000720c */ /* 0x000fe40003f25070 */
[----:B----4-:R-:W-:-:S05]  /*7590*/  IADD3 R12, P2, R65, R114, RZ ;  /* 0x00000072410c7210 */ /* 0x010fca0007f5e0ff */
[----:B------:R-:W-:Y:S02]  /*75a0*/  IMAD.X R13, R113, 0x1, R57, P2 ;  /* 0x00000001710d7824 */ /* 0x000fe400010e0639 */
[----:B------:R-:W4:Y:S01]  /*75b0*/  LDL R57, [R1+0x130] ;  /* 0x0001300001397983 */ /* 0x000f220000100800 */
[----:B------:R-:W-:-:S03]  /*75c0*/  IADD3 R16, P3, R17, R114, RZ ;  /* 0x0000007211107210 */ /* 0x000fc60007f7e0ff */
[----:B------:R-:W1:Y:S02]  /*75d0*/  S2R R107, SR_TID.X ;  /* 0x00000000006b7919 */ /* 0x000e640000002100 */
[----:B------:R-:W-:Y:S01]  /*75e0*/  IMAD.X R17, R113, 0x1, R7, P3 ;  /* 0x0000000171117824 */ /* 0x000fe200018e0607 */
[----:B------:R-:W-:Y:S01]  /*75f0*/  ISETP.NE.U32.AND P2, PT, R0, RZ, PT ;  /* 0x000000ff0000720c */ /* 0x000fe20003f45070 */
[----:B------:R-:W4:Y:S04]  /*7600*/  LDL R7, [R1+0x104] ;  /* 0x0001040001077983 */ /* 0x000f280000100800 */
[----:B------:R3:W-:Y:S01]  /*7610*/  LDGSTS.E [R56+0x21000], [R12.64], P1 ;  /* 0x210000000c387fae */ /* 0x0007e2000892184e */
[----:B-1----:R-:W-:-:S07]  /*7620*/  SHF.R.U32.HI R107, RZ, 0x7, R107 ;  /* 0x00000007ff6b7819 */ /* 0x002fce000001166b */
[----:B------:R1:W-:Y:S01]  /*7630*/  LDGSTS.E [R56+0x21800], [R16.64], P2 ;  /* 0x2180000010387fae */ /* 0x0003e2000912184e */
[----:B------:R-:W-:-:S04]  /*7640*/  SGXT.U32 R107, R107, 0x2 ;  /* 0x000000026b6b781a */ /* 0x000fc80000000000 */
[----:B------:R-:W-:Y:S02]  /*7650*/  LOP3.LUT R64, R107, 0x10, RZ, 0xfc, !PT ;  /* 0x000000106b407812 */ /* 0x000fe400078efcff */
[----:B------:R-:W1:Y:S02]  /*7660*/  S2R R107, SR_TID.X ;  /* 0x00000000006b7919 */ /* 0x000e640000002100 */
[----:B------:R-:W-:Y:S02]  /*7670*/  ISETP.GE.AND P0, PT, R64, UR9, PT ;  /* 0x0000000940007c0c */ /* 0x000fe4000bf06270 */
[----:B-1----:R-:W4:Y:S01]  /*7680*/  LDL R17, [R1+0x12c] ;  /* 0x00012c0001117983 */ /* 0x002f220000100800 */
[----:B------:R-:W-:-:S03]  /*7690*/  PLOP3.LUT P3, PT, PT, PT, UP1, 0x40, 0x0 ;  /* 0x000000000000781c */ /* 0x000fc60003f6e818 */
[----:B------:R-:W4:Y:S01]  /*76a0*/  LDL R16, [R1+0x128] ;  /* 0x0001280001107983 */ /* 0x000f220000100800 */
[----:B------:R-:W-:-:S04]  /*76b0*/  SHF.R.U32.HI R107, RZ, 0x7, R107 ;  /* 0x00000007ff6b7819 */ /* 0x000fc8000001166b */
[----:B------:R-:W-:-:S04]  /*76c0*/  SGXT.U32 R107, R107, 0x2 ;  /* 0x000000026b6b781a */ /* 0x000fc80000000000 */
[C---:B------:R-:W-:Y:S02]  /*76d0*/  LOP3.LUT R65, R107.reuse, 0x14, RZ, 0xfc, !PT ;  /* 0x000000146b417812 */ /* 0x040fe400078efcff */
[----:B------:R-:W-:Y:S02]  /*76e0*/  LOP3.LUT R64, R107, 0x18, RZ, 0xfc, !PT ;  /* 0x000000186b407812 */ /* 0x000fe400078efcff */
[----:B------:R-:W1:Y:S01]  /*76f0*/  S2R R107, SR_TID.X ;  /* 0x00000000006b7919 */ /* 0x000e620000002100 */
[----:B------:R-:W-:Y:S02]  /*7700*/  SEL R0, RZ, 0x4, P0 ;  /* 0x00000004ff007807 */ /* 0x000fe40000000000 */
[----:B------:R-:W-:Y:S02]  /*7710*/  ISETP.GE.AND P0, PT, R65, UR9, PT ;  /* 0x0000000941007c0c */ /* 0x000fe4000bf06270 */
[----:B------:R-:W-:Y:S01]  /*7720*/  SEL R0, R0, RZ, P4 ;  /* 0x000000ff00007207 */ /* 0x000fe20002000000 */
[----:B------:R-:W4:Y:S01]  /*7730*/  LDL R65, [R1+0x124] ;  /* 0x0001240001417983 */ /* 0x000f220000100800 */
[----:B------:R-:W-:-:S02]  /*7740*/  SEL R2, RZ, 0x4, P0 ;  /* 0x00000004ff027807 */ /* 0x000fc40000000000 */
[----:B-1----:R-:W-:-:S04]  /*7750*/  SHF.R.U32.HI R107, RZ, 0x7, R107 ;  /* 0x00000007ff6b7819 */ /* 0x002fc8000001166b */
[----:B------:R-:W-:Y:S02]  /*7760*/  SGXT.U32 R107, R107, 0x2 ;  /* 0x000000026b6b781a */ /* 0x000fe40000000000 */
[----:B------:R-:W-:Y:S02]  /*7770*/  ISETP.NE.U32.AND P1, PT, R0, RZ, PT ;  /* 0x000000ff0000720c */ /* 0x000fe40003f25070 */
[----:B------:R-:W-:Y:S02]  /*7780*/  ISETP.GE.AND P2, PT, R64, UR9, PT ;  /* 0x0000000940007c0c */ /* 0x000fe4000bf46270 */
[----:B---3--:R-:W-:Y:S01]  /*7790*/  IADD3 R12, P0, R61, R114, RZ ;  /* 0x000000723d0c7210 */ /* 0x008fe20007f1e0ff */
[----:B------:R-:W3:Y:S01]  /*77a0*/  LDL R64, [R1+0x120] ;  /* 0x0001200001407983 */ /* 0x000ee20000100800 */
[----:B------:R-:W-:Y:S02]  /*77b0*/  LOP3.LUT R61, R107, 0x1c, RZ, 0xfc, !PT ;  /* 0x0000001c6b3d7812 */ /* 0x000fe400078efcff */
[----:B------:R-:W-:-:S02]  /*77c0*/  SEL R2, R2, RZ, P3 ;  /* 0x000000ff02027207 */ /* 0x000fc40001800000 */
[----:B------:R-:W-:Y:S02]  /*77d0*/  PLOP3.LUT P4, PT, PT, PT, UP1, 0x40, 0x0 ;  /* 0x000000000000781c */ /* 0x000fe40003f8e818 */
[----:B------:R-:W-:Y:S02]  /*77e0*/  SEL R0, RZ, 0x4, P2 ;  /* 0x00000004ff007807 */ /* 0x000fe40001000000 */
[----:B------:R-:W-:Y:S02]  /*77f0*/  ISETP.NE.U32.AND P2, PT, R2, RZ, PT ;  /* 0x000000ff0200720c */ /* 0x000fe40003f45070 */
[----:B------:R-:W-:Y:S02]  /*7800*/  SEL R0, R0, RZ, P4 ;  /* 0x000000ff00007207 */ /* 0x000fe40002000000 */
[----:B------:R-:W-:Y:S01]  /*7810*/  PLOP3.LUT P5, PT, PT, PT, UP1, 0x40, 0x0 ;  /* 0x000000000000781c */ /* 0x000fe20003fae818 */
[----:B--2---:R-:W-:Y:S01]  /*7820*/  IMAD.X R13, R113, 0x1, R60, P0 ;  /* 0x00000001710d7824 */ /* 0x004fe200000e063c */
[----:B------:R-:W-:-:S02]  /*7830*/  LOP3.LUT R60, R107, 0x20, RZ, 0xfc, !PT ;  /* 0x000000206b3c7812 */ /* 0x000fc400078efcff */
[----:B------:R-:W1:Y:S04]  /*7840*/  S2R R107, SR_TID.X ;  /* 0x00000000006b7919 */ /* 0x000e680000002100 */
[----:B------:R4:W-:Y:S01]  /*7850*/  LDGSTS.E [R56+0x22000], [R12.64], P1 ;  /* 0x220000000c387fae */ /* 0x0009e2000892184e */
[----:B------:R-:W-:Y:S02]  /*7860*/  ISETP.GE.AND P1, PT, R61, UR9, PT ;  /* 0x000000093d007c0c */ /* 0x000fe4000bf26270 */
[----:B------:R-:W-:Y:S01]  /*7870*/  ISETP.GE.AND P3, PT, R60, UR9, PT ;  /* 0x000000093c007c0c */ /* 0x000fe2000bf66270 */
[----:B------:R-:W2:Y:S01]  /*7880*/  LDL R61, [R1+0xf8] ;  /* 0x0000f800013d7983 */ /* 0x000ea20000100800 */
[----:B------:R-:W-:Y:S02]  /*7890*/  SEL R2, RZ, 0x4, P1 ;  /* 0x00000004ff027807 */ /* 0x000fe40000800000 */
[----:B------:R-:W-:Y:S01]  /*78a0*/  ISETP.NE.U32.AND P0, PT, R0, RZ, PT ;  /* 0x000000ff0000720c */ /* 0x000fe20003f05070 */
[----:B------:R-:W2:Y:S01]  /*78b0*/  LDL R60, [R1+0x11c] ;  /* 0x00011c00013c7983 */ /* 0x000ea20000100800 */
[----:B------:R-:W-:-:S02]  /*78c0*/  SEL R0, RZ, 0x4, P3 ;  /* 0x00000004ff007807 */ /* 0x000fc40001800000 */
[----:B-1----:R-:W-:Y:S02]  /*78d0*/  SHF.R.U32.HI R107, RZ, 0x7, R107 ;  /* 0x00000007ff6b7819 */ /* 0x002fe4000001166b */
[----:B----4-:R-:W-:Y:S02]  /*78e0*/  IADD3 R12, P1, R57, R114, RZ ;  /* 0x00000072390c7210 */ /* 0x010fe40007f3e0ff */
[----:B------:R-:W-:Y:S02]  /*78f0*/  SGXT.U32 R107, R107, 0x2 ;  /* 0x000000026b6b781a */ /* 0x000fe40000000000 */
[----:B------:R-:W-:Y:S01]  /*7900*/  SEL R0, R0, RZ, P5 ;  /* 0x000000ff00007207 */ /* 0x000fe20002800000 */
[----:B------:R-:W-:Y:S01]  /*7910*/  IMAD.X R13, R113, 0x1, R7, P1 ;  /* 0x00000001710d7824 */ /* 0x000fe200008e0607 */
[----:B------:R-:W-:-:S04]  /*7920*/  LOP3.LUT R7, R107, 0x24, RZ, 0xfc, !PT ;  /* 0x000000246b077812 */ /* 0x000fc800078efcff */
[----:B------:R-:W-:Y:S01]  /*7930*/  ISETP.GE.AND P5, PT, R7, UR9, PT ;  /* 0x0000000907007c0c */ /* 0x000fe2000bfa6270 */
[----:B------:R1:W-:Y:S04]  /*7940*/  LDGSTS.E [R56+0x22800], [R12.64], P2 ;  /* 0x228000000c387fae */ /* 0x0003e8000912184e */
[----:B------:R-:W4:Y:S01]  /*7950*/  LDL R7, [R1+0xf4] ;  /* 0x0000f40001077983 */ /* 0x000f220000100800 */
[----:B------:R-:W-:-:S03]  /*7960*/  LOP3.LUT R57, R107, 0x28, RZ, 0xfc, !PT ;  /* 0x000000286b397812 */ /* 0x000fc600078efcff */
[----:B------:R-:W1:Y:S01]  /*7970*/  S2R R107, SR_TID.X ;  /* 0x00000000006b7919 */ /* 0x000e620000002100 */
[-C--:B------:R-:W-:Y:S01]  /*7980*/  HMMA.1688.F32.TF32 R24, R88, R62.reuse, R24 ;  /* 0x0000003e5818723c */ /* 0x080fe20000081018 */
[----:B------:R-:W-:Y:S02]  /*7990*/  ISETP.GE.AND P2, PT, R57, UR9, PT ;  /* 0x0000000939007c0c */ /* 0x000fe4000bf46270 */
[----:B------:R-:W2:Y:S05]  /*79a0*/  LDL R57, [R1+0xe8] ;  /* 0x0000e80001397983 */ /* 0x000eaa0000100800 */
[----:B------:R-:W-:Y:S01]  /*79b0*/  HMMA.1688.F32.TF32 R44, R8, R62, R44 ;  /* 0x0000003e082c723c */ /* 0x000fe2000008102c */
[----:B------:R-:W2:Y:S01]  /*79c0*/  LDL R62, [R1+0xf0] ;  /* 0x0000f000013e7983 */ /* 0x000ea20000100800 */
[----:B------:R-:W-:-:S02]  /*79d0*/  PLOP3.LUT P4, PT, PT, PT, UP1, 0x40, 0x0 ;  /* 0x000000000000781c */ /* 0x000fc40003f8e818 */
[----:B------:R-:W-:Y:S02]  /*79e0*/  ISETP.NE.U32.AND P1, PT, R0, RZ, PT ;  /* 0x000000ff0000720c */ /* 0x000fe40003f25070 */
[----:B------:R-:W-:Y:S02]  /*79f0*/  SEL R2, R2, RZ, P4 ;  /* 0x000000ff02027207 */ /* 0x000fe40002000000 */
[----:B------:R-:W-:Y:S02]  /*7a00*/  PLOP3.LUT P4, PT, PT, PT, UP1, 0x40, 0x0 ;  /* 0x000000000000781c */ /* 0x000fe40003f8e818 */
[----:B------:R-:W-:Y:S02]  /*7a10*/  SEL R0, RZ, 0x4, P5 ;  /* 0x00000004ff007807 */ /* 0x000fe40002800000 */
[----:B------:R-:W-:Y:S02]  /*7a20*/  ISETP.NE.U32.AND P3, PT, R2, RZ, PT ;  /* 0x000000ff0200720c */ /* 0x000fe40003f65070 */
[----:B-1----:R-:W-:-:S02]  /*7a30*/  SHF.R.U32.HI R107, RZ, 0x7, R107 ;  /* 0x00000007ff6b7819 */ /* 0x002fc4000001166b */
[-C--:B------:R-:W-:Y:S02]  /*7a40*/  IADD3 R12, P6, R17, R114.reuse, RZ ;  /* 0x00000072110c7210 */ /* 0x080fe40007fde0ff */
[----:B------:R-:W-:Y:S02]  /*7a50*/  SEL R0, R0, RZ, P4 ;  /* 0x000000ff00007207 */ /* 0x000fe40002000000 */
[----:B------:R-:W-:Y:S02]  /*7a60*/  SGXT.U32 R107, R107, 0x2 ;  /* 0x000000026b6b781a */ /* 0x000fe40000000000 */
[----:B------:R-:W-:Y:S01]  /*7a70*/  IADD3 R16, P4, R16, R114, RZ ;  /* 0x0000007210107210 */ /* 0x000fe20007f9e0ff */
[----:B------:R-:W-:Y:S01]  /*7a80*/  IMAD.X R13, R113, 0x1, R67, P6 ;  /* 0x00000001710d7824 */ /* 0x000fe200030e0643 */
[----:B------:R-:W-:-:S03]  /*7a90*/  LOP3.LUT R67, R107, 0x2c, RZ, 0xfc, !PT ;  /* 0x0000002c6b437812 */ /* 0x000fc600078efcff */
[----:B------:R-:W-:Y:S01]  /*7aa0*/  IMAD.X R17, R113, 0x1, R66, P4 ;  /* 0x0000000171117824 */ /* 0x000fe200020e0642 */
[----:B------:R-:W-:Y:S01]  /*7ab0*/  ISETP.GE.AND P4, PT, R67, UR9, PT ;  /* 0x0000000943007c0c */ /* 0x000fe2000bf86270 */
[----:B------:R3:W-:Y:S01]  /*7ac0*/  LDGSTS.E [R56+0x23000], [R12.64], P0 ;  /* 0x230000000c387fae */ /* 0x0007e2000812184e */
[----:B------:R-:W-:Y:S02]  /*7ad0*/  SEL R2, RZ, 0x4, P2 ;  /* 0x00000004ff027807 */ /* 0x000fe40001000000 */
[----:B------:R-:W-:Y:S01]  /*7ae0*/  ISETP.NE.U32.AND P2, PT, R0, RZ, PT ;  /* 0x000000ff0000720c */ /* 0x000fe20003f45070 */
[----:B------:R1:W-:Y:S01]  /*7af0*/  LDGSTS.E [R56+0x23800], [R16.64], P3 ;  /* 0x2380000010387fae */ /* 0x0003e2000992184e */
[----:B------:R-:W-:Y:S02]  /*7b00*/  PLOP3.LUT P3, PT, PT, PT, UP1, 0x40, 0x0 ;  /* 0x000000000000781c */ /* 0x000fe40003f6e818 */
[----:B------:R-:W-:-:S04]  /*7b10*/  SEL R0, RZ, 0x4, P4 ;  /* 0x00000004ff007807 */ /* 0x000fc80002000000 */
[----:B------:R-:W-:Y:S02]  /*7b20*/  SEL R0, R0, RZ, P3 ;  /* 0x000000ff00007207 */ /* 0x000fe40001800000 */
[----:B---3--:R-:W-:-:S05]  /*7b30*/  IADD3 R12, P3, R64, R114, RZ ;  /* 0x00000072400c7210 */ /* 0x008fca0007f7e0ff */
[----:B----4-:R-:W-:Y:S02]  /*7b40*/  IMAD.X R13, R113, 0x1, R7, P3 ;  /* 0x00000001710d7824 */ /* 0x010fe400018e0607 */
[----:B------:R-:W3:Y:S01]  /*7b50*/  LDL R7, [R1+0xec] ;  /* 0x0000ec0001077983 */ /* 0x000ee20000100800 */
[----:B------:R-:W-:-:S03]  /*7b60*/  LOP3.LUT R66, R107, 0x30, RZ, 0xfc, !PT ;  /* 0x000000306b427812 */ /* 0x000fc600078efcff */
[----:B------:R-:W4:Y:S01]  /*7b70*/  S2R R107, SR_TID.X ;  /* 0x00000000006b7919 */ /* 0x000f220000002100 */
[----:B-1----:R-:W-:-:S05]  /*7b80*/  IADD3 R16, P6, R65, R114, RZ ;  /* 0x0000007241107210 */ /* 0x002fca0007fde0ff */
[----:B--2---:R-:W-:-:S05]  /*7b90*/  IMAD.X R17, R113, 0x1, R61, P6 ;  /* 0x0000000171117824 */ /* 0x004fca00030e063d */
[----:B------:R1:W-:Y:S01]  /*7ba0*/  LDGSTS.E [R56+0x24000], [R16.64], P1 ;  /* 0x2400000010387fae */ /* 0x0003e2000892184e */
[----:B------:R-:W-:-:S03]  /*7bb0*/  IADD3 R60, P1, R60, R114, RZ ;  /* 0x000000723c3c7210 */ /* 0x000fc60007f3e0ff */
[----:B------:R2:W-:Y:S01]  /*7bc0*/  LDGSTS.E [R56+0x24800], [R12.64], P2 ;  /* 0x248000000c387fae */ /* 0x0005e2000912184e */
[----:B----4-:R-:W-:-:S04]  /*7bd0*/  SHF.R.U32.HI R107, RZ, 0x7, R107 ;  /* 0x00000007ff6b7819 */ /* 0x010fc8000001166b */
[----:B------:R-:W-:Y:S01]  /*7be0*/  SGXT.U32 R107, R107, 0x2 ;  /* 0x000000026b6b781a */ /* 0x000fe20000000000 */
[----:B------:R-:W-:Y:S01]  /*7bf0*/  IMAD.X R61, R113, 0x1, R62, P1 ;  /* 0x00000001713d7824 */ /* 0x000fe200008e063e */
[----:B--2---:R-:W-:Y:S02]  /*7c00*/  IADD3 R12, P2, R57, R114, RZ ;  /* 0x00000072390c7210 */ /* 0x004fe40007f5e0ff */
[C---:B------:R-:W-:Y:S02]  /*7c10*/  LOP3.LUT R62, R107.reuse, 0x34, RZ, 0xfc, !PT ;  /* 0x000000346b3e7812 */ /* 0x040fe400078efcff */
[----:B------:R-:W-:Y:S02]  /*7c20*/  LOP3.LUT R57, R107, 0x38, RZ, 0xfc, !PT ;  /* 0x000000386b397812 */ /* 0x000fe400078efcff */
[----:B------:R-:W2:Y:S01]  /*7c30*/  S2R R107, SR_TID.X ;  /* 0x00000000006b7919 */ /* 0x000ea20000002100 */
[----:B------:R-:W-:-:S04]  /*7c40*/  PLOP3.LUT P5, PT, PT, PT, UP1, 0x40, 0x0 ;  /* 0x000000000000781c */ /* 0x000fc80003fae818 */
[----:B------:R-:W-:Y:S02]  /*7c50*/  SEL R2, R2, RZ, P5 ;  /* 0x000000ff02027207 */ /* 0x000fe40002800000 */
[----:B------:R-:W-:Y:S02]  /*7c60*/  ISETP.GE.AND P0, PT, R66, UR9, PT ;  /* 0x0000000942007c0c */ /* 0x000fe4000bf06270 */
[----:B------:R-:W-:Y:S02]  /*7c70*/  ISETP.NE.U32.AND P5, PT, R2, RZ, PT ;  /* 0x000000ff0200720c */ /* 0x000fe40003fa5070 */
[----:B------:R-:W-:Y:S02]  /*7c80*/  PLOP3.LUT P4, PT, PT, PT, UP1, 0x40, 0x0 ;  /* 0x000000000000781c */ /* 0x000fe40003f8e818 */
[----:B------:R-:W-:Y:S02]  /*7c90*/  SEL R2, RZ, 0x4, P0 ;  /* 0x00000004ff027807 */ /* 0x000fe40000000000 */
[----:B------:R-:W-:Y:S01]  /*7ca0*/  ISETP.NE.U32.AND P0, PT, R0, RZ, PT ;  /* 0x000000ff0000720c */ /* 0x000fe20003f05070 */
[----:B------:R-:W-:Y:S01]  /*7cb0*/  IMAD.U32 R0, RZ, RZ, UR6 ;  /* 0x00000006ff007e24 */ /* 0x000fe2000f8e00ff */
[----:B------:R-:W-:-:S02]  /*7cc0*/  SEL R2, R2, RZ, P4 ;  /* 0x000000ff02027207 */ /* 0x000fc40002000000 */
[----:B------:R-:W-:Y:S01]  /*7cd0*/  ISETP.GE.AND P4, PT, R62, UR9, PT ;  /* 0x000000093e007c0c */ /* 0x000fe2000bf86270 */
[----:B-1----:R-:W-:Y:S01]  /*7ce0*/  IMAD.MOV.U32 R16, RZ, RZ, R114 ;  /* 0x000000ffff107224 */ /* 0x002fe200078e0072 */
[----:B--2---:R-:W-:Y:S01]  /*7cf0*/  SHF.R.U32.HI R106, RZ, 0x7, R107 ;  /* 0x00000007ff6a7819 */ /* 0x004fe2000001166b */
[----:B------:R1:W-:Y:S01]  /*7d00*/  LDGSTS.E [R56+0x25000], [R60.64], P5 ;  /* 0x250000003c387fae */ /* 0x0003e2000a92184e */
[----:B------:R-:W-:Y:S02]  /*7d10*/  LEA R114, P1, R0, R114, 0x2 ;  /* 0x0000007200727211 */ /* 0x000fe400078210ff */
[----:B------:R-:W-:Y:S02]  /*7d20*/  SGXT.U32 R106, R106, 0x2 ;  /* 0x000000026a6a781a */ /* 0x000fe40000000000 */
[----:B------:R-:W-:Y:S02]  /*7d30*/  ISETP.GE.AND P5, PT, R57, UR9, PT ;  /* 0x0000000939007c0c */ /* 0x000fe4000bfa6270 */
[----:B------:R-:W-:-:S02]  /*7d40*/  PLOP3.LUT P6, PT, PT, PT, UP1, 0x40, 0x0 ;  /* 0x000000000000781c */ /* 0x000fc40003fce818 */
[----:B------:R-:W-:Y:S02]  /*7d50*/  SEL R0, RZ, 0x4, P4 ;  /* 0x00000004ff007807 */ /* 0x000fe40002000000 */
[----:B------:R-:W-:Y:S02]  /*7d60*/  LOP3.LUT R62, R106, 0x3c, RZ, 0xfc, !PT ;  /* 0x0000003c6a3e7812 */ /* 0x000fe400078efcff */
[----:B------:R-:W-:Y:S01]  /*7d70*/  SHF.R.U32.HI R117, RZ, 0x7, R117 ;  /* 0x00000007ff757819 */ /* 0x000fe20000011675 */
[----:B------:R-:W-:Y:S01]  /*7d80*/  HMMA.1688.F32.TF32 R32, R88, R18, R32 ;  /* 0x000000125820723c */ /* 0x000fe20000081020 */
[----:B------:R-:W-:-:S07]  /*7d90*/  ISETP.NE.U32.AND P3, PT, R2, RZ, PT ;  /* 0x000000ff0200720c */ /* 0x000fce0003f65070 */
[----:B------:R-:W-:Y:S01]  /*7da0*/  HMMA.1688.F32.TF32 R52, R8, R18, R52 ;  /* 0x000000120834723c */ /* 0x000fe20000081034 */
[----:B------:R-:W-:Y:S01]  /*7db0*/  PLOP3.LUT P4, PT, PT, PT, UP1, 0x40, 0x0 ;  /* 0x000000000000781c */ /* 0x000fe20003f8e818 */
[----:B------:R-:W-:Y:S01]  /*7dc0*/  IMAD.MOV.U32 R17, RZ, RZ, R113 ;  /* 0x000000ffff117224 */ /* 0x000fe200078e0071 */
[----:B------:R-:W-:Y:S01]  /*7dd0*/  SEL R2, RZ, 0x4, P5 ;  /* 0x00000004ff027807 */ /* 0x000fe20002800000 */
[----:B-1----:R-:W2:Y:S01]  /*7de0*/  LDL.LU R60, [R1+0xdc] ;  /* 0x0000dc00013c7983 */ /* 0x002ea20000300800 */
[----:B------:R-:W-:Y:S02]  /*7df0*/  SEL R0, R0, RZ, P6 ;  /* 0x000000ff00007207 */ /* 0x000fe40003000000 */
[----:B------:R-:W-:Y:S02]  /*7e00*/  ISETP.GE.AND P6, PT, R62, UR9, PT ;  /* 0x000000093e007c0c */ /* 0x000fe4000bfc6270 */
[----:B------:R-:W-:Y:S02]  /*7e10*/  SEL R2, R2, RZ, P4 ;  /* 0x000000ff02027207 */ /* 0x000fe40002000000 */
[----:B------:R-:W-:-:S02]  /*7e20*/  PLOP3.LUT P4, PT, PT, PT, UP1, 0x40, 0x0 ;  /* 0x000000000000781c */ /* 0x000fc40003f8e818 */
[----:B------:R-:W-:Y:S02]  /*7e30*/  SEL R13, RZ, 0x4, P6 ;  /* 0x00000004ff0d7807 */ /* 0x000fe40003000000 */
[----:B------:R-:W-:Y:S02]  /*7e40*/  SGXT.U32 R117, R117, 0x2 ;  /* 0x000000027575781a */ /* 0x000fe40000000000 */
[----:B------:R-:W-:Y:S02]  /*7e50*/  SEL R18, R13, RZ, P4 ;  /* 0x000000ff0d127207 */ /* 0x000fe40002000000 */
[----:B------:R-:W-:-:S04]  /*7e60*/  LOP3.LUT R57, R107, 0x3f, RZ, 0xc0, !PT ;  /* 0x0000003f6b397812 */ /* 0x000fc800078ec0ff */
[----:B------:R-:W-:Y:S01]  /*7e70*/  ISETP.GE.AND P5, PT, R57, UR9, PT ;  /* 0x0000000939007c0c */ /* 0x000fe2000bfa6270 */
[----:B------:R-:W-:Y:S01]  /*7e80*/  HMMA.1688.F32.TF32 R28, R88, R58, R28 ;  /* 0x0000003a581c723c */ /* 0x000fe2000008101c */
[----:B------:R-:W-:Y:S02]  /*7e90*/  PLOP3.LUT P6, PT, PT, PT, UP1, 0x40, 0x0 ;  /* 0x000000000000781c */ /* 0x000fe40003fce818 */
[----:B------:R-:W-:Y:S02]  /*7ea0*/  SEL R57, RZ, 0x4, P5 ;  /* 0x00000004ff397807 */ /* 0x000fe40002800000 */
[----:B------:R-:W-:-:S03]  /*7eb0*/  ISETP.NE.U32.AND P5, PT, R2, RZ, PT ;  /* 0x000000ff0200720c */ /* 0x000fc60003fa5070 */
[----:B------:R-:W-:Y:S01]  /*7ec0*/  HMMA.1688.F32.TF32 R48, R8, R58, R48 ;  /* 0x0000003a0830723c */ /* 0x000fe20000081030 */
[----:B------:R-:W4:Y:S01]  /*7ed0*/  LDL.LU R58, [R1+0xd8] ;  /* 0x0000d800013a7983 */ /* 0x000f220000300800 */
[----:B------:R-:W-:-:S03]  /*7ee0*/  SEL R57, R57, RZ, P6 ;  /* 0x000000ff39397207 */ /* 0x000fc60003000000 */
[----:B------:R-:W2:Y:S01]  /*7ef0*/  LDL.LU R62, [R1+0xd4] ;  /* 0x0000d400013e7983 */ /* 0x000ea20000300800 */
[----:B------:R-:W-:-:S03]  /*7f00*/  ISETP.NE.U32.AND P6, PT, R18, RZ, PT ;  /* 0x000000ff1200720c */ /* 0x000fc60003fc5070 */
[----:B------:R-:W2:Y:S01]  /*7f10*/  LDL.LU R2, [R1+0xd0] ;  /* 0x0000d00001027983 */ /* 0x000ea20000300800 */
[-C--:B------:R-:W-:Y:S03]  /*7f20*/  HMMA.1688.F32.TF32 R36, R88, R14.reuse, R36 ;  /* 0x0000000e5824723c */ /* 0x080fe60000081024 */
[----:B------:R-:W2:Y:S04]  /*7f30*/  LDL.LU R64, [R1+0xcc] ;  /* 0x0000cc0001407983 */ /* 0x000ea80000300800 */
[----:B------:R-:W2:Y:S01]  /*7f40*/  LDL.LU R19, [R1+0xc0] ;  /* 0x0000c00001137983 */ /* 0x000ea20000300800 */
[----:B------:R-:W-:Y:S03]  /*7f50*/  HMMA.1688.F32.TF32 R40, R8, R14, R40 ;  /* 0x0000000e0828723c */ /* 0x000fe60000081028 */
[----:B------:R-:W2:Y:S01]  /*7f60*/  LDL.LU R18, [R1+0xc8] ;  /* 0x0000c80001127983 */ /* 0x000ea20000300800 */
[----:B------:R-:W-:-:S02]  /*7f70*/  LOP3.LUT R63, R117, 0x34, RZ, 0xfc, !PT ;  /* 0x00000034753f7812 */ /* 0x000fc400078efcff */
[----:B------:R-:W-:-:S03]  /*7f80*/  LOP3.LUT R61, R117, 0x30, RZ, 0xfc, !PT ;  /* 0x00000030753d7812 */ /* 0x000fc600078efcff */
[----:B------:R-:W-:Y:S02]  /*7f90*/  IMAD R63, R63, c[0x0][0x188], RZ ;  /* 0x000062003f3f7a24 */ /* 0x000fe400078e02ff */
[----:B------:R-:W-:Y:S02]  /*7fa0*/  IMAD R61, R61, c[0x0][0x188], RZ ;  /* 0x000062003d3d7a24 */ /* 0x000fe400078e02ff */
[----:B------:R-:W-:-:S04]  /*7fb0*/  IMAD.WIDE R8, R63, 0x4, R16 ;  /* 0x000000043f087825 */ /* 0x000fc800078e0210 */
[----:B------:R-:W-:Y:S01]  /*7fc0*/  IMAD.WIDE R10, R61, 0x4, R16 ;  /* 0x000000043d0a7825 */ /* 0x000fe200078e0210 */
[----:B------:R-:W-:-:S03]  /*7fd0*/  ISETP.NE.U32.AND P4, PT, R0, RZ, PT ;  /* 0x000000ff0000720c */ /* 0x000fc60003f85070 */
[----:B---3--:R-:W-:Y:S01]  /*7fe0*/  IMAD.X R13, R113, 0x1, R7, P2 ;  /* 0x00000001710d7824 */ /* 0x008fe200010e0607 */
[----:B------:R-:W-:-:S04]  /*7ff0*/  LOP3.LUT R7, R117, 0x38, RZ, 0xfc, !PT ;  /* 0x0000003875077812 */ /* 0x000fc800078efcff */
[----:B------:R1:W-:Y:S01]  /*8000*/  LDGSTS.E [R56+0x25800], [R12.64], P0 ;  /* 0x258000000c387fae */ /* 0x0003e2000812184e */
[----:B------:R-:W-:Y:S01]  /*8010*/  IMAD R7, R7, c[0x0][0x188], RZ ;  /* 0x0000620007077a24 */ /* 0x000fe200078e02ff */
[----:B------:R-:W-:Y:S02]  /*8020*/  ISETP.NE.U32.AND P2, PT, R57, RZ, PT ;  /* 0x000000ff3900720c */ /* 0x000fe40003f45070 */
[----:B------:R3:W-:Y:S04]  /*8030*/  LDGSTS.E [R56+0x26000], [R10.64], P3 ;  /* 0x260000000a387fae */ /* 0x0007e8000992184e */
[----:B------:R2:W-:Y:S01]  /*8040*/  LDGSTS.E [R56+0x26800], [R8.64], P4 ;  /* 0x2680000008387fae */ /* 0x0005e2000a12184e */
[----:B-1----:R-:W-:Y:S01]  /*8050*/  IMAD.WIDE R12, R7, 0x4, R16 ;  /* 0x00000004070c7825 */ /* 0x002fe200078e0210 */
[----:B------:R-:W-:-:S04]  /*8060*/  LOP3.LUT R7, R105, 0x3c, RZ, 0xfc, !PT ;  /* 0x0000003c69077812 */ /* 0x000fc800078efcff */
[----:B------:R1:W-:Y:S01]  /*8070*/  LDGSTS.E [R56+0x27000], [R12.64], P5 ;  /* 0x270000000c387fae */ /* 0x0003e2000a92184e */
[----:B------:R-:W-:-:S04]  /*8080*/  IMAD R7, R7, c[0x0][0x188], RZ ;  /* 0x0000620007077a24 */ /* 0x000fc800078e02ff */
[----:B------:R-:W-:Y:S02]  /*8090*/  IMAD.WIDE R14, R7, 0x4, R16 ;  /* 0x00000004070e7825 */ /* 0x000fe400078e0210 */
[----:B------:R-:W4:Y:S04]  /*80a0*/  LDL.LU R7, [R1+0x4] ;  /* 0x0000040001077983 */ /* 0x000f280000300800 */
[----:B------:R-:W4:Y:S04]  /*80b0*/  LDL.LU R96, [R1+0xc] ;  /* 0x00000c0001607983 */ /* 0x000f280000300800 */
[----:B------:R-:W4:Y:S04]  /*80c0*/  LDL.LU R97, [R1+0x14] ;  /* 0x0000140001617983 */ /* 0x000f280000300800 */
[----:B------:R-:W4:Y:S04]  /*80d0*/  LDL.LU R98, [R1+0x1c] ;  /* 0x00001c0001627983 */ /* 0x000f280000300800 */
[----:B------:R-:W4:Y:S04]  /*80e0*/  LDL.LU R99, [R1+0x24] ;  /* 0x0000240001637983 */ /* 0x000f280000300800 */
[----:B------:R-:W4:Y:S04]  /*80f0*/  LDL.LU R100, [R1+0x2c] ;  /* 0x00002c0001647983 */ /* 0x000f280000300800 */
[----:B------:R-:W4:Y:S04]  /*8100*/  LDL.LU R101, [R1] ;  /* 0x0000000001657983 */ /* 0x000f280000300800 */
[----:B------:R-:W4:Y:S04]  /*8110*/  LDL.LU R102, [R1+0x34] ;  /* 0x0000340001667983 */ /* 0x000f280000300800 */
        /* <DEDUP_REMOVED lines=40> */
[----:B------:R1:W-:Y:S01]  /*83a0*/  LDGSTS.E [R56+0x27800], [R14.64], P6 ;  /* 0x278000000e387fae */ /* 0x0003e2000b12184e */
[C---:B--2---:R-:W-:Y:S01]  /*83b0*/  IADD3 R8, P0, R3.reuse, R60, RZ ;  /* 0x0000003c03087210 */ /* 0x044fe20007f1e0ff */
[----:B------:R-:W-:Y:S01]  /*83c0*/  IMAD.U32 R0, RZ, RZ, UR10 ;  /* 0x0000000aff007e24 */ /* 0x000fe2000f8e00ff */
[----:B---3--:R-:W-:Y:S01]  /*83d0*/  IADD3 R10, P3, R3, R62, RZ ;  /* 0x0000003e030a7210 */ /* 0x008fe20007f7e0ff */
[----:B------:R-:W0:Y:S04]  /*83e0*/  LDGDEPBAR ;  /* 0x00000000000079af */ /* 0x000e280000000000 */
[----:B-1----:R-:W2:Y:S01]  /*83f0*/  LDL.LU R56, [R1+0x30] ;  /* 0x0000300001387983 */ /* 0x002ea20000300800 */
[----:B----4-:R-:W-:-:S02]  /*8400*/  IMAD.X R9, R58, 0x1, R112, P0 ;  /* 0x000000013a097824 */ /* 0x010fc400000e0670 */
[----:B------:R-:W-:Y:S01]  /*8410*/  IMAD R0, R0, 0x10000, R116 ;  /* 0x0001000000007824 */ /* 0x000fe200078e0274 */
[----:B------:R-:W-:Y:S01]  /*8420*/  IADD3 R12, P0, R3, R64, RZ ;  /* 0x00000040030c7210 */ /* 0x000fe20007f1e0ff */
[----:B------:R-:W-:-:S03]  /*8430*/  IMAD.X R11, R2, 0x1, R112, P3 ;  /* 0x00000001020b7824 */ /* 0x000fc600018e0670 */
[----:B------:R1:W-:Y:S01]  /*8440*/  LDGSTS.E [R0], [R8.64], P2 ;  /* 0x0000000008007fae */ /* 0x0003e2000912184e */
[----:B------:R-:W-:-:S03]  /*8450*/  IMAD.X R13, R18, 0x1, R112, P0 ;  /* 0x00000001120d7824 */ /* 0x000fc600000e0670 */
[----:B------:R3:W-:Y:S04]  /*8460*/  LDGSTS.E [R0+0x800], [R10.64], P2 ;  /* 0x008000000a007fae */ /* 0x0007e8000912184e */
[----:B------:R4:W-:Y:S01]  /*8470*/  LDGSTS.E [R0+0x1000], [R12.64], P2 ;  /* 0x010000000c007fae */ /* 0x0009e2000912184e */
[----:B------:R-:W-:-:S04]  /*8480*/  UIADD3 UR4, UR4, 0x1, URZ ;  /* 0x0000000104047890 */ /* 0x000fc8000fffe03f */
[----:B------:R-:W-:Y:S01]  /*8490*/  UISETP.NE.U32.AND UP0, UPT, UR8, UR4, UPT ;  /* 0x000000040800728c */ /* 0x000fe2000bf05070 */
[----:B------:R-:W-:Y:S01]  /*84a0*/  IADD3.X R113, R113, UR11, RZ, P1, !PT ;  /* 0x0000000b71717c10 */ /* 0x000fe20008ffe4ff */
[----:B------:R-:W-:Y:S01]  /*84b0*/  UIADD3 UR9, UR9, -0x40, URZ ;  /* 0xffffffc009097890 */ /* 0x000fe2000fffe03f */
[C---:B---3--:R-:W-:Y:S02]  /*84c0*/  IADD3 R10, P0, R3.reuse, R76, RZ ;  /* 0x0000004c030a7210 */ /* 0x048fe40007f1e0ff */
[----:B-1----:R-:W-:-:S05]  /*84d0*/  IADD3 R8, P3, R3, R66, RZ ;  /* 0x0000004203087210 */ /* 0x002fca0007f7e0ff */
[----:B------:R-:W-:Y:S01]  /*84e0*/  IMAD.X R9, R19, 0x1, R112, P3 ;  /* 0x0000000113097824 */ /* 0x000fe200018e0670 */
[----:B----4-:R-:W-:-:S04]  /*84f0*/  IADD3 R12, P3, R3, R78, RZ ;  /* 0x0000004e030c7210 */ /* 0x010fc80007f7e0ff */
[----:B------:R1:W-:Y:S01]  /*8500*/  LDGSTS.E [R0+0x1800], [R8.64], P2 ;  /* 0x0180000008007fae */ /* 0x0003e2000912184e */
[--C-:B------:R-:W-:Y:S01]  /*8510*/  IMAD.X R11, R57, 0x1, R112.reuse, P0 ;  /* 0x00000001390b7824 */ /* 0x100fe200000e0670 */
[----:B-1----:R-:W-:Y:S01]  /*8520*/  IADD3 R8, P0, R3, R80, RZ ;  /* 0x0000005003087210 */ /* 0x002fe20007f1e0ff */
[----:B------:R-:W-:-:S03]  /*8530*/  IMAD.X R13, R59, 0x1, R112, P3 ;  /* 0x000000013b0d7824 */ /* 0x000fc600018e0670 */
[----:B------:R1:W-:Y:S01]  /*8540*/  LDGSTS.E [R0+0x2000], [R10.64], P2 ;  /* 0x020000000a007fae */ /* 0x0003e2000912184e */
[----:B------:R-:W-:-:S03]  /*8550*/  IMAD.X R9, R61, 0x1, R112, P0 ;  /* 0x000000013d097824 */ /* 0x000fc600000e0670 */
[----:B------:R3:W-:Y:S04]  /*8560*/  LDGSTS.E [R0+0x2800], [R12.64], P2 ;  /* 0x028000000c007fae */ /* 0x0007e8000912184e */
[----:B------:R4:W-:Y:S01]  /*8570*/  LDGSTS.E [R0+0x3000], [R8.64], P2 ;  /* 0x0300000008007fae */ /* 0x0009e2000912184e */
[C---:B-1----:R-:W-:Y:S02]  /*8580*/  IADD3 R10, P3, R3.reuse, R82, RZ ;  /* 0x00000052030a7210 */ /* 0x042fe40007f7e0ff */
[----:B---3--:R-:W-:-:S03]  /*8590*/  IADD3 R12, P0, R3, R88, RZ ;  /* 0x00000058030c7210 */ /* 0x008fc60007f1e0ff */
[--C-:B------:R-:W-:Y:S01]  /*85a0*/  IMAD.X R11, R63, 0x1, R112.reuse, P3 ;  /* 0x000000013f0b7824 */ /* 0x100fe200018e0670 */
[----:B----4-:R-:W-:Y:S01]  /*85b0*/  IADD3 R8, P3, R3, R90, RZ ;  /* 0x0000005a03087210 */ /* 0x010fe20007f7e0ff */
        /* <DEDUP_REMOVED lines=38> */
[----:B--2---:R-:W-:-:S03]  /*8820*/  IMAD.X R9, R56, 0x1, R112, P3 ;  /* 0x0000000138097824 */ /* 0x004fc600018e0670 */
[----:B------:R2:W-:Y:S04]  /*8830*/  LDGSTS.E [R0+0xa000], [R12.64], P2 ;  /* 0x0a0000000c007fae */ /* 0x0005e8000912184e */
[----:B------:R3:W-:Y:S01]  /*8840*/  LDGSTS.E [R0+0xa800], [R8.64], P2 ;  /* 0x0a80000008007fae */ /* 0x0007e2000912184e */
[C---:B-1----:R-:W-:Y:S02]  /*8850*/  IADD3 R10, P0, R3.reuse, R100, RZ ;  /* 0x00000064030a7210 */ /* 0x042fe40007f1e0ff */
[----:B--2---:R-:W-:-:S03]  /*8860*/  IADD3 R12, P3, R3, R99, RZ ;  /* 0x00000063030c7210 */ /* 0x004fc60007f7e0ff */
[--C-:B------:R-:W-:Y:S01]  /*8870*/  IMAD.X R11, R71, 0x1, R112.reuse, P0 ;  /* 0x00000001470b7824 */ /* 0x100fe200000e0670 */
[----:B---3--:R-:W-:Y:S01]  /*8880*/  IADD3 R8, P0, R3, R98, RZ ;  /* 0x0000006203087210 */ /* 0x008fe20007f1e0ff */
[----:B------:R-:W-:-:S03]  /*8890*/  IMAD.X R13, R69, 0x1, R112, P3 ;  /* 0x00000001450d7824 */ /* 0x000fc600018e0670 */
[----:B------:R1:W-:Y:S01]  /*88a0*/  LDGSTS.E [R0+0xb000], [R10.64], P2 ;  /* 0x0b0000000a007fae */ /* 0x0003e2000912184e */
[----:B------:R-:W-:-:S03]  /*88b0*/  IMAD.X R9, R75, 0x1, R112, P0 ;  /* 0x000000014b097824 */ /* 0x000fc600000e0670 */
        /* <DEDUP_REMOVED lines=9> */
[----:B------:R2:W-:Y:S01]  /*8950*/  LDGSTS.E [R0+0xd000], [R12.64], P2 ;  /* 0x0d0000000c007fae */ /* 0x0005e2000912184e */
[----:B------:R-:W-:-:S03]  /*8960*/  IADD3 R14, P3, R3, R123, RZ ;  /* 0x0000007b030e7210 */ /* 0x000fc60007f7e0ff */
[----:B------:R3:W-:Y:S01]  /*8970*/  LDGSTS.E [R0+0xd800], [R8.64], P2 ;  /* 0x0d80000008007fae */ /* 0x0007e2000912184e */
[C---:B-1----:R-:W-:Y:S02]  /*8980*/  IADD3 R10, P0, R3.reuse, R125, RZ ;  /* 0x0000007d030a7210 */ /* 0x042fe40007f1e0ff */
[----:B--2---:R-:W-:-:S03]  /*8990*/  IADD3 R12, P4, R3, R121, RZ ;  /* 0x00000079030c7210 */ /* 0x004fc60007f9e0ff */
[--C-:B------:R-:W-:Y:S01]  /*89a0*/  IMAD.X R11, R124, 0x1, R112.reuse, P0 ;  /* 0x000000017c0b7824 */ /* 0x100fe200000e0670 */
[----:B---3--:R-:W-:Y:S01]  /*89b0*/  IADD3 R8, P0, R3, R119, RZ ;  /* 0x0000007703087210 */ /* 0x008fe20007f1e0ff */
[----:B------:R-:W-:-:S03]  /*89c0*/  IMAD.X R15, R122, 0x1, R112, P3 ;  /* 0x000000017a0f7824 */ /* 0x000fc600018e0670 */
[----:B------:R1:W-:Y:S01]  /*89d0*/  LDGSTS.E [R0+0xe000], [R10.64], P2 ;  /* 0x0e0000000a007fae */ /* 0x0003e2000912184e */
[--C-:B------:R-:W-:Y:S02]  /*89e0*/  IMAD.X R13, R120, 0x1, R112.reuse, P4 ;  /* 0x00000001780d7824 */ /* 0x100fe400020e0670 */
[----:B------:R-:W-:Y:S01]  /*89f0*/  IMAD.X R9, R118, 0x1, R112, P0 ;  /* 0x0000000176097824 */ /* 0x000fe200000e0670 */
[----:B------:R1:W-:Y:S01]  /*8a00*/  LDGSTS.E [R0+0xe800], [R14.64], P2 ;  /* 0x0e8000000e007fae */ /* 0x0003e2000912184e */
[----:B------:R-:W-:-:S03]  /*8a10*/  IADD3 R119, P4, R119, UR13, RZ ;  /* 0x0000000d77777c10 */ /* 0x000fc6000ff9e0ff */
[----:B------:R1:W-:Y:S01]  /*8a20*/  LDGSTS.E [R0+0xf000], [R12.64], P2 ;  /* 0x0f0000000c007fae */ /* 0x0003e2000912184e */
[----:B------:R-:W-:-:S03]  /*8a30*/  IADD3 R121, P6, R121, UR13, RZ ;  /* 0x0000000d79797c10 */ /* 0x000fc6000ffde0ff */
[----:B------:R1:W-:Y:S01]  /*8a40*/  LDGSTS.E [R0+0xf800], [R8.64], P2 ;  /* 0x0f80000008007fae */ /* 0x0003e2000912184e */
[----:B------:R-:W-:Y:S02]  /*8a50*/  IADD3 R7, P2, R7, UR13, RZ ;  /* 0x0000000d07077c10 */ /* 0x000fe4000ff5e0ff */
[----:B------:R-:W-:Y:S01]  /*8a60*/  IADD3 R96, P0, R96, UR13, RZ ;  /* 0x0000000d60607c10 */ /* 0x000fe2000ff1e0ff */
[----:B------:R-:W0:Y:S01]  /*8a70*/  LDGDEPBAR ;  /* 0x00000000000079af */ /* 0x000e220000000000 */
[----:B------:R-:W-:Y:S02]  /*8a80*/  IADD3 R123, P5, R123, UR13, RZ ;  /* 0x0000000d7b7b7c10 */ /* 0x000fe4000ffbe0ff */
[----:B------:R-:W-:Y:S01]  /*8a90*/  IADD3.X R118, R118, UR7, RZ, P4, !PT ;  /* 0x0000000776767c10 */ /* 0x000fe2000a7fe4ff */
[----:B------:R2:W-:Y:S01]  /*8aa0*/  STL [R1+0x4], R7 ;  /* 0x0000040701007387 */ /* 0x0005e20000100800 */
[----:B------:R-:W-:Y:S02]  /*8ab0*/  IADD3 R97, P4, R97, UR13, RZ ;  /* 0x0000000d61617c10 */ /* 0x000fe4000ff9e0ff */
[----:B------:R-:W-:-:S02]  /*8ac0*/  IADD3 R125, P3, R125, UR13, RZ ;  /* 0x0000000d7d7d7c10 */ /* 0x000fc4000ff7e0ff */
[----:B------:R-:W-:Y:S02]  /*8ad0*/  IADD3.X R120, R120, UR7, RZ, P6, !PT ;  /* 0x0000000778787c10 */ /* 0x000fe4000b7fe4ff */
[----:B------:R-:W-:Y:S02]  /*8ae0*/  IADD3 R98, P6, R98, UR13, RZ ;  /* 0x0000000d62627c10 */ /* 0x000fe4000ffde0ff */
[----:B------:R-:W-:Y:S01]  /*8af0*/  IADD3.X R122, R122, UR7, RZ, P5, !PT ;  /* 0x000000077a7a7c10 */ /* 0x000fe2000affe4ff */
[----:B--2---:R1:W5:Y:S01]  /*8b00*/  LDL.LU R7, [R1+0x198] ;  /* 0x0001980001077983 */ /* 0x0043620000300800 */
[----:B------:R-:W-:-:S03]  /*8b10*/  IADD3 R99, P5, R99, UR13, RZ ;  /* 0x0000000d63637c10 */ /* 0x000fc6000ffbe0ff */
[----:B------:R2:W-:Y:S01]  /*8b20*/  STL [R1+0xc], R96 ;  /* 0x00000c6001007387 */ /* 0x0005e20000100800 */
[----:B------:R-:W-:Y:S02]  /*8b30*/  IADD3.X R124, R124, UR7, RZ, P3, !PT ;  /* 0x000000077c7c7c10 */ /* 0x000fe40009ffe4ff */
[----:B------:R-:W-:Y:S02]  /*8b40*/  IADD3 R100, P3, R100, UR13, RZ ;  /* 0x0000000d64647c10 */ /* 0x000fe4000ff7e0ff */
[----:B------:R-:W-:Y:S01]  /*8b50*/  IADD3.X R101, R101, UR7, RZ, P2, !PT ;  /* 0x0000000765657c10 */ /* 0x000fe200097fe4ff */
[----:B--2---:R1:W5:Y:S04]  /*8b60*/  LDL.LU R96, [R1+0x194] ;  /* 0x0001940001607983 */ /* 0x0043680000300800 */
[----:B------:R2:W-:Y:S01]  /*8b70*/  STL [R1+0x14], R97 ;  /* 0x0000146101007387 */ /* 0x0005e20000100800 */
[----:B------:R-:W-:-:S02]  /*8b80*/  IADD3 R102, P2, R102, UR13, RZ ;  /* 0x0000000d66667c10 */ /* 0x000fc4000ff5e0ff */
[----:B------:R-:W-:Y:S01]  /*8b90*/  IADD3.X R103, R103, UR7, RZ, P0, !PT ;  /* 0x0000000767677c10 */ /* 0x000fe200087fe4ff */
[----:B--2---:R1:W5:Y:S04]  /*8ba0*/  LDL.LU R97, [R1+0x190] ;  /* 0x0001900001617983 */ /* 0x0043680000300800 */
[----:B------:R2:W-:Y:S01]  /*8bb0*/  STL [R1+0x1c], R98 ;  /* 0x00001c6201007387 */ /* 0x0005e20000100800 */
[----:B------:R-:W-:-:S03]  /*8bc0*/  IADD3 R72, P0, R72, UR13, RZ ;  /* 0x0000000d48487c10 */ /* 0x000fc6000ff1e0ff */
[----:B--2---:R1:W5:Y:S04]  /*8bd0*/  LDL.LU R98, [R1+0x18c] ;  /* 0x00018c0001627983 */ /* 0x0043680000300800 */
[----:B------:R2:W-:Y:S01]  /*8be0*/  STL [R1+0x24], R99 ;  /* 0x0000246301007387 */ /* 0x0005e20000100800 */
[----:B------:R-:W-:-:S03]  /*8bf0*/  IADD3.X R73, R73, UR7, RZ, P4, !PT ;  /* 0x0000000749497c10 */ /* 0x000fc6000a7fe4ff */
[----:B--2---:R1:W5:Y:S04]  /*8c00*/  LDL.LU R99, [R1+0x188] ;  /* 0x0001880001637983 */ /* 0x0043680000300800 */
[----:B------:R2:W-:Y:S01]  /*8c10*/  STL [R1+0x2c], R100 ;  /* 0x00002c6401007387 */ /* 0x0005e20000100800 */
[----:B------:R-:W-:-:S03]  /*8c20*/  IADD3 R74, P4, R74, UR13, RZ ;  /* 0x0000000d4a4a7c10 */ /* 0x000fc6000ff9e0ff */
[----:B--2---:R1:W5:Y:S04]  /*8c30*/  LDL.LU R100, [R1+0x184] ;  /* 0x0001840001647983 */ /* 0x0043680000300800 */
[----:B------:R2:W-:Y:S01]  /*8c40*/  STL [R1], R101 ;  /* 0x0000006501007387 */ /* 0x0005e20000100800 */
[----:B------:R-:W-:-:S03]  /*8c50*/  IADD3.X R75, R75, UR7, RZ, P6, !PT ;  /* 0x000000074b4b7c10 */ /* 0x000fc6000b7fe4ff */
        /* <DEDUP_REMOVED lines=17> */
[----:B------:R-:W-:Y:S02]  /*8d70*/  IADD3.X R56, R56, UR7, RZ, P2, !PT ;  /* 0x0000000738387c10 */ /* 0x000fe400097fe4ff */
[----:B------:R-:W-:Y:S01]  /*8d80*/  IADD3 R16, P2, R16, UR13, RZ ;  /* 0x0000000d10107c10 */ /* 0x000fe2000ff5e0ff */
[----:B--2---:R1:W5:Y:S04]  /*8d90*/  LDL.LU R75, [R1+0x168] ;  /* 0x00016800014b7983 */ /* 0x0043680000300800 */
[----:B------:R2:W-:Y:S01]  /*8da0*/  STL [R1+0x4c], R68 ;  /* 0x00004c4401007387 */ /* 0x0005e20000100800 */
[----:B------:R-:W-:-:S02]  /*8db0*/  IADD3.X R17, R17, UR7, RZ, P0, !PT ;  /* 0x0000000711117c10 */ /* 0x000fc400087fe4ff */
[----:B------:R-:W-:Y:S01]  /*8dc0*/  IADD3 R115, P0, R115, UR13, RZ ;  /* 0x0000000d73737c10 */ /* 0x000fe2000ff1e0ff */
        /* <DEDUP_REMOVED lines=17> */
[----:B------:R1:W-:Y:S04]  /*8ee0*/  STL [R1+0x30], R56 ;  /* 0x0000303801007387 */ /* 0x0003e80000100800 */
[----:B------:R1:W-:Y:S04]  /*8ef0*/  STL [R1+0x64], R16 ;  /* 0x0000641001007387 */ /* 0x0003e80000100800 */
[----:B------:R1:W-:Y:S04]  /*8f00*/  STL [R1+0x38], R17 ;  /* 0x0000381101007387 */ /* 0x0003e80000100800 */
[----:B------:R1:W-:Y:S01]  /*8f10*/  STL [R1+0x6c], R115 ;  /* 0x00006c7301007387 */ /* 0x0003e20000100800 */
[----:B------:R-:W-:-:S03]  /*8f20*/  IADD3.X R91, R91, UR7, RZ, P2, !PT ;  /* 0x000000075b5b7c10 */ /* 0x000fc600097fe4ff */
[----:B------:R1:W-:Y:S01]  /*8f30*/  STL [R1+0x40], R111 ;  /* 0x0000406f01007387 */ /* 0x0003e20000100800 */
[----:B------:R-:W-:-:S03]  /*8f40*/  IADD3 R90, P2, R90, UR13, RZ ;  /* 0x0000000d5a5a7c10 */ /* 0x000fc6000ff5e0ff */
        /* <DEDUP_REMOVED lines=48> */
[----:B------:R1:W-:Y:S04]  /*9250*/  STL [R1+0xd4], R62 ;  /* 0x0000d43e01007387 */ /* 0x0003e80000100800 */
[----:B------:R1:W-:Y:S04]  /*9260*/  STL [R1+0xa8], R61 ;  /* 0x0000a83d01007387 */ /* 0x0003e80000100800 */
[----:B------:R1:W-:Y:S04]  /*9270*/  STL [R1+0xdc], R60 ;  /* 0x0000dc3c01007387 */ /* 0x0003e80000100800 */
[----:B------:R1:W-:Y:S04]  /*9280*/  STL [R1+0xb0], R59 ;  /* 0x0000b03b01007387 */ /* 0x0003e80000100800 */
[----:B------:R1:W-:Y:S04]  /*9290*/  STL [R1+0xb8], R57 ;  /* 0x0000b83901007387 */ /* 0x0003e80000100800 */
[----:B------:R1:W-:Y:S04]  /*92a0*/  STL [R1+0xc0], R19 ;  /* 0x0000c01301007387 */ /* 0x0003e80000100800 */
[----:B------:R1:W-:Y:S04]  /*92b0*/  STL [R1+0xc8], R18 ;  /* 0x0000c81201007387 */ /* 0x0003e80000100800 */
[----:B------:R1:W-:Y:S04]  /*92c0*/  STL [R1+0xd8], R58 ;  /* 0x0000d83a01007387 */ /* 0x0003e80000100800 */
[----:B------:R1:W-:Y:S01]  /*92d0*/  STL [R1+0xd0], R2 ;  /* 0x0000d00201007387 */ /* 0x0003e20000100800 */
[----:B------:R-:W-:-:S13]  /*92e0*/  PLOP3.LUT P5, PT, PT, PT, UP0, 0x80, 0x0 ;  /* 0x000000000000781c */ /* 0x000fda0003faf008 */
[----:B-1----:R-:W-:Y:S01]  /*92f0*/  @!P5 CALL.REL.NOINC `(.L_x_0) ;  /* 0x000000100000d944 */ /* 0x002fe20003c00000 */
[----:B------:R-:W-:Y:S05]  /*9300*/  BRA `(.L_x_1) ;  /* 0xffffcaf000007947 */ /* 0x000fea000383ffff */
.L_x_0:
[----:B-1----:R-:W2:Y:S01]  /*9310*/  LDL.LU R0, [R1+0x140] ;  /* 0x0001400001007983 */ /* 0x002ea20000300800 */
[----:B------:R-:W-:-:S04]  /*9320*/  DEPBAR.LE SB0, 0x0 ;  /* 0x000080000000791a */ /* 0x000fc80000000000 */
[----:B------:R-:W3:Y:S04]  /*9330*/  LDL.LU R2, [R1+0x148] ;  /* 0x0001480001027983 */ /* 0x000ee80000300800 */
[----:B------:R-:W4:Y:S01]  /*9340*/  LDL.LU R124, [R1+0x144] ;  /* 0x00014400017c7983 */ /* 0x000f220000300800 */
[----:B-----5:R-:W-:Y:S02]  /*9350*/  IMAD.MOV.U32 R8, RZ, RZ, R68 ;  /* 0x000000ffff087224 */ /* 0x020fe400078e0044 */
[----:B------:R-:W-:Y:S01]  /*9360*/  IMAD.MOV.U32 R9, RZ, RZ, R72 ;  /* 0x000000ffff097224 */ /* 0x000fe200078e0048 */
[----:B------:R-:W1:Y:S01]  /*9370*/  S2R R64, SR_TID.X ;  /* 0x0000000000407919 */ /* 0x000e620000002100 */
[----:B------:R-:W-:Y:S02]  /*9380*/  IMAD.MOV.U32 R10, RZ, RZ, R100 ;  /* 0x000000ffff0a7224 */ /* 0x000fe400078e0064 */
[----:B------:R-:W-:Y:S01]  /*9390*/  IMAD.MOV.U32 R11, RZ, RZ, R96 ;  /* 0x000000ffff0b7224 */ /* 0x000fe200078e0060 */
[----:B------:R-:W-:Y:S01]  /*93a0*/  BAR.SYNC.DEFER_BLOCKING 0x0 ;  /* 0x0000000000007b1d */ /* 0x000fe20000010000 */
[----:B------:R-:W-:-:S02]  /*93b0*/  IMAD.MOV.U32 R12, RZ, RZ, R69 ;  /* 0x000000ffff0c7224 */ /* 0x000fc400078e0045 */
[----:B------:R-:W-:Y:S02]  /*93c0*/  IMAD.MOV.U32 R13, RZ, RZ, R73 ;  /* 0x000000ffff0d7224 */ /* 0x000fe400078e0049 */
[----:B------:R-:W-:Y:S02]  /*93d0*/  IMAD.MOV.U32 R14, RZ, RZ, R101 ;  /* 0x000000ffff0e7224 */ /* 0x000fe400078e0065 */
[----:B------:R-:W-:Y:S02]  /*93e0*/  IMAD.MOV.U32 R15, RZ, RZ, R97 ;  /* 0x000000ffff0f7224 */ /* 0x000fe400078e0061 */
[----:B------:R-:W-:Y:S02]  /*93f0*/  IMAD.MOV.U32 R16, RZ, RZ, R70 ;  /* 0x000000ffff107224 */ /* 0x000fe400078e0046 */
[----:B------:R-:W-:Y:S02]  /*9400*/  IMAD.MOV.U32 R17, RZ, RZ, R74 ;  /* 0x000000ffff117224 */ /* 0x000fe400078e004a */
[----:B------:R-:W-:-:S02]  /*9410*/  IMAD.MOV.U32 R18, RZ, RZ, R102 ;  /* 0x000000ffff127224 */ /* 0x000fc400078e0066 */
[----:B------:R-:W-:Y:S02]  /*9420*/  IMAD.MOV.U32 R19, RZ, RZ, R98 ;  /* 0x000000ffff137224 */ /* 0x000fe400078e0062 */
[----:B------:R-:W-:Y:S02]  /*9430*/  IMAD.MOV.U32 R96, RZ, RZ, R71 ;  /* 0x000000ffff607224 */ /* 0x000fe400078e0047 */
[----:B------:R-:W-:Y:S01]  /*9440*/  IMAD.MOV.U32 R97, RZ, RZ, R75 ;  /* 0x000000ffff617224 */ /* 0x000fe200078e004b */
[----:B-1----:R-:W-:Y:S01]  /*9450*/  SHF.R.U32.HI R64, RZ, 0x7, R64 ;  /* 0x00000007ff407819 */ /* 0x002fe20000011640 */
[----:B------:R-:W-:Y:S02]  /*9460*/  IMAD.MOV.U32 R98, RZ, RZ, R103 ;  /* 0x000000ffff627224 */ /* 0x000fe400078e0067 */
[----:B------:R-:W-:Y:S01]  /*9470*/  IMAD.MOV.U32 R56, RZ, RZ, R5 ;  /* 0x000000ffff387224 */ /* 0x000fe200078e0005 */
[----:B------:R-:W-:Y:S01]  /*9480*/  SGXT.U32 R64, R64, 0x2 ;  /* 0x000000024040781a */ /* 0x000fe20000000000 */
[----:B------:R-:W-:-:S02]  /*9490*/  IMAD.MOV.U32 R57, RZ, RZ, R93 ;  /* 0x000000ffff397224 */ /* 0x000fc400078e005d */
[----:B------:R-:W-:Y:S01]  /*94a0*/  IMAD.MOV.U32 R58, RZ, RZ, R85 ;  /* 0x000000ffff3a7224 */ /* 0x000fe200078e0055 */
[C-C-:B------:R-:W-:Y:S01]  /*94b0*/  LOP3.LUT R70, R117.reuse, 0x20, R64.reuse, 0xfe, !PT ;  /* 0x0000002075467812 */ /* 0x140fe200078efe40 */
[----:B------:R-:W-:Y:S01]  /*94c0*/  IMAD.MOV.U32 R59, RZ, RZ, R21 ;  /* 0x000000ffff3b7224 */ /* 0x000fe200078e0015 */
[C---:B------:R-:W-:Y:S01]  /*94d0*/  LOP3.LUT R71, R117.reuse, 0x24, R64, 0xfe, !PT ;  /* 0x0000002475477812 */ /* 0x040fe200078efe40 */
[----:B------:R-:W-:Y:S01]  /*94e0*/  IMAD.MOV.U32 R60, RZ, RZ, R6 ;  /* 0x000000ffff3c7224 */ /* 0x000fe200078e0006 */
[C---:B------:R-:W-:Y:S01]  /*94f0*/  LOP3.LUT R72, R117.reuse, 0x28, R64, 0xfe, !PT ;  /* 0x0000002875487812 */ /* 0x040fe200078efe40 */
[----:B------:R-:W-:Y:S01]  /*9500*/  IMAD.MOV.U32 R61, RZ, RZ, R94 ;  /* 0x000000ffff3d7224 */ /* 0x000fe200078e005e */
[C---:B------:R-:W-:Y:S01]  /*9510*/  LOP3.LUT R78, R117.reuse, 0x2c, R64, 0xfe, !PT ;  /* 0x0000002c754e7812 */ /* 0x040fe200078efe40 */
[----:B------:R-:W-:Y:S01]  /*9520*/  IMAD.MOV.U32 R62, RZ, RZ, R86 ;  /* 0x000000ffff3e7224 */ /* 0x000fe200078e0056 */
[C---:B------:R-:W-:Y:S01]  /*9530*/  LOP3.LUT R106, R117.reuse, 0x34, R64, 0xfe, !PT ;  /* 0x00000034756a7812 */ /* 0x040fe200078efe40 */
[----:B------:R-:W-:Y:S01]  /*9540*/  IMAD.MOV.U32 R63, RZ, RZ, R22 ;  /* 0x000000ffff3f7224 */ /* 0x000fe200078e0016 */
[C-C-:B------:R-:W-:Y:S01]  /*9550*/  LOP3.LUT R105, R117.reuse, 0x38, R64.reuse, 0xfe, !PT ;  /* 0x0000003875697812 */ /* 0x140fe200078efe40 */
[----:B------:R-:W-:Y:S01]  /*9560*/  IMAD.MOV.U32 R21, RZ, RZ, R95 ;  /* 0x000000ffff157224 */ /* 0x000fe200078e005f */
[C-C-:B------:R-:W-:Y:S01]  /*9570*/  LOP3.LUT R104, R117.reuse, 0x3c, R64.reuse, 0xfe, !PT ;  /* 0x0000003c75687812 */ /* 0x140fe200078efe40 */
[----:B------:R-:W-:Y:S01]  /*9580*/  IMAD.MOV.U32 R22, RZ, RZ, R87 ;  /* 0x000000ffff167224 */ /* 0x000fe200078e0057 */
[C---:B------:R-:W-:Y:S01]  /*9590*/  LOP3.LUT R69, R117.reuse, 0x40, R64, 0xfe, !PT ;  /* 0x0000004075457812 */ /* 0x040fe200078efe40 */
[----:B------:R-:W-:Y:S01]  /*95a0*/  IMAD.MOV.U32 R5, RZ, RZ, R28 ;  /* 0x000000ffff057224 */ /* 0x000fe200078e001c */
[C---:B------:R-:W-:Y:S01]  /*95b0*/  LOP3.LUT R107, R117.reuse, 0x44, R64, 0xfe, !PT ;  /* 0x00000044756b7812 */ /* 0x040fe200078efe40 */
[----:B------:R-:W-:Y:S01]  /*95c0*/  IMAD.MOV.U32 R6, RZ, RZ, R32 ;  /* 0x000000ffff067224 */ /* 0x000fe200078e0020 */
[--C-:B------:R-:W-:Y:S01]  /*95d0*/  LOP3.LUT R101, R117, 0x48, R64.reuse, 0xfe, !PT ;  /* 0x0000004875657812 */ /* 0x100fe200078efe40 */
[----:B------:R-:W-:Y:S01]  /*95e0*/  IMAD R93, R71, c[0x0][0x198], RZ ;  /* 0x00006600475d7a24 */ /* 0x000fe200078e02ff */
[C-C-:B------:R-:W-:Y:S01]  /*95f0*/  LOP3.LUT R102, R117.reuse, 0x4c, R64.reuse, 0xfe, !PT ;  /* 0x0000004c75667812 */ /* 0x140fe200078efe40 */
[----:B------:R-:W-:Y:S01]  /*9600*/  IMAD R95, R72, c[0x0][0x198], RZ ;  /* 0x00006600485f7a24 */ /* 0x000fe200078e02ff */
[C-C-:B------:R-:W-:Y:S01]  /*9610*/  LOP3.LUT R100, R117.reuse, 0x50, R64.reuse, 0xfe, !PT ;  /* 0x0000005075647812 */ /* 0x140fe200078efe40 */
[----:B------:R-:W-:Y:S01]  /*9620*/  IMAD R123, R78, c[0x0][0x198], RZ ;  /* 0x000066004e7b7a24 */ /* 0x000fe200078e02ff */
[----:B------:R-:W-:-:S02]  /*9630*/  LOP3.LUT R91, R117, 0x5c, R64, 0xfe, !PT ;  /* 0x0000005c755b7812 */ /* 0x000fc400078efe40 */
[C-C-:B------:R-:W-:Y:S02]  /*9640*/  LOP3.LUT R90, R117.reuse, 0x60, R64.reuse, 0xfe, !PT ;  /* 0x00000060755a7812 */ /* 0x140fe400078efe40 */
[C-C-:B------:R-:W-:Y:S02]  /*9650*/  LOP3.LUT R89, R117.reuse, 0x64, R64.reuse, 0xfe, !PT ;  /* 0x0000006475597812 */ /* 0x140fe400078efe40 */
[C-C-:B------:R-:W-:Y:S02]  /*9660*/  LOP3.LUT R88, R117.reuse, 0x68, R64.reuse, 0xfe, !PT ;  /* 0x0000006875587812 */ /* 0x140fe400078efe40 */
[C-C-:B------:R-:W-:Y:S02]  /*9670*/  LOP3.LUT R87, R117.reuse, 0x6c, R64.reuse, 0xfe, !PT ;  /* 0x0000006c75577812 */ /* 0x140fe400078efe40 */
[C-C-:B------:R-:W-:Y:S02]  /*9680*/  LOP3.LUT R86, R117.reuse, 0x70, R64.reuse, 0xfe, !PT ;  /* 0x0000007075567812 */ /* 0x140fe400078efe40 */
        /* <DEDUP_REMOVED lines=18> */
[----:B------:R-:W-:Y:S01]  /*97b0*/  LOP3.LUT R122, R117, 0xf8, R64, 0xfe, !PT ;  /* 0x000000f8757a7812 */ /* 0x000fe200078efe40 */
[----:B--2---:R1:W-:Y:S04]  /*97c0*/  STS.128 [R0], R8 ;  /* 0x0000000800007388 */ /* 0x0043e80000000c00 */
[----:B------:R-:W-:Y:S01]  /*97d0*/  STS.128 [R0+0x800], R12 ;  /* 0x0008000c00007388 */ /* 0x000fe20000000c00 */
[C---:B---3--:R-:W-:Y:S01]  /*97e0*/  IMAD R3, R2.reuse, c[0x0][0x194], RZ ;  /* 0x0000650002037a24 */ /* 0x048fe200078e02ff */
[----:B------:R-:W-:-:S02]  /*97f0*/  ISETP.GE.AND P0, PT, R2, c[0x0][0x178], PT ;  /* 0x00005e0002007a0c */ /* 0x000fc40003f06270 */
[----:B------:R-:W-:Y:S01]  /*9800*/  STS.128 [R0+0x80], R16 ;  /* 0x0000801000007388 */ /* 0x000fe20000000c00 */
[----:B----4-:R-:W-:Y:S02]  /*9810*/  LOP3.LUT R79, R124, 0x40, RZ, 0x3c, !PT ;  /* 0x000000407c4f7812 */ /* 0x010fe400078e3cff */
[----:B------:R-:W-:Y:S01]  /*9820*/  LEA R2, P2, R3, c[0x0][0x170], 0x2 ;  /* 0x00005c0003027a11 */ /* 0x000fe200078410ff */
[----:B------:R2:W-:Y:S01]  /*9830*/  STS.128 [R0+0x880], R96 ;  /* 0x0008806000007388 */ /* 0x0005e20000000c00 */
[----:B-1----:R-:W-:Y:S02]  /*9840*/  IMAD.MOV.U32 R8, RZ, RZ, R4 ;  /* 0x000000ffff087224 */ /* 0x002fe400078e0004 */
[----:B------:R-:W-:Y:S02]  /*9850*/  IMAD.MOV.U32 R9, RZ, RZ, R92 ;  /* 0x000000ffff097224 */ /* 0x000fe400078e005c */
[----:B------:R-:W-:Y:S01]  /*9860*/  IMAD.MOV.U32 R10, RZ, RZ, R84 ;  /* 0x000000ffff0a7224 */ /* 0x000fe200078e0054 */
[----:B------:R-:W-:Y:S01]  /*9870*/  LOP3.LUT R84, R117, 0x78, R64, 0xfe, !PT ;  /* 0x0000007875547812 */ /* 0x000fe200078efe40 */
[----:B------:R-:W-:-:S02]  /*9880*/  IMAD.MOV.U32 R11, RZ, RZ, R20 ;  /* 0x000000ffff0b7224 */ /* 0x000fc400078e0014 */
[----:B------:R-:W-:Y:S02]  /*9890*/  IMAD.MOV.U32 R20, RZ, RZ, R7 ;  /* 0x000000ffff147224 */ /* 0x000fe400078e0007 */
[----:B------:R-:W-:Y:S01]  /*98a0*/  IMAD.MOV.U32 R4, RZ, RZ, R24 ;  /* 0x000000ffff047224 */ /* 0x000fe200078e0018 */
[----:B------:R1:W-:Y:S01]  /*98b0*/  STS.128 [R0+0x200], R8 ;  /* 0x0002000800007388 */ /* 0x0003e20000000c00 */
[----:B------:R-:W-:Y:S01]  /*98c0*/  IMAD.MOV.U32 R7, RZ, RZ, R36 ;  /* 0x000000ffff077224 */ /* 0x000fe200078e0024 */
[C---:B--2---:R-:W-:Y:S01]  /*98d0*/  LOP3.LUT R97, R117.reuse, 0x30, R64, 0xfe, !PT ;  /* 0x0000003075617812 */ /* 0x044fe200078efe40 */
[----:B------:R-:W-:Y:S01]  /*98e0*/  IMAD.MOV.U32 R12, RZ, RZ, R26 ;  /* 0x000000ffff0c7224 */ /* 0x000fe200078e001a */
[----:B------:R2:W-:Y:S01]  /*98f0*/  STS.128 [R0+0xa00], R56 ;  /* 0x000a003800007388 */ /* 0x0005e20000000c00 */
[----:B------:R-:W-:Y:S01]  /*9900*/  IMAD.MOV.U32 R13, RZ, RZ, R30 ;  /* 0x000000ffff0d7224 */ /* 0x000fe200078e001e */
[C---:B------:R-:W-:Y:S01]  /*9910*/  LOP3.LUT R99, R117.reuse, 0x54, R64, 0xfe, !PT ;  /* 0x0000005475637812 */ /* 0x040fe200078efe40 */
[----:B------:R-:W-:Y:S01]  /*9920*/  IMAD.MOV.U32 R14, RZ, RZ, R34 ;  /* 0x000000ffff0e7224 */ /* 0x000fe200078e0022 */
[----:B------:R-:W-:Y:S01]  /*9930*/  STS.128 [R0+0x280], R60 ;  /* 0x0002803c00007388 */ /* 0x000fe20000000c00 */
[----:B------:R-:W-:Y:S01]  /*9940*/  IMAD.MOV.U32 R15, RZ, RZ, R38 ;  /* 0x000000ffff0f7224 */ /* 0x000fe200078e0026 */
[----:B------:R-:W-:Y:S01]  /*9950*/  LOP3.LUT R98, R117, 0x58, R64, 0xfe, !PT ;  /* 0x0000005875627812 */ /* 0x000fe200078efe40 */
[----:B------:R-:W-:Y:S01]  /*9960*/  IMAD.MOV.U32 R36, RZ, RZ, R27 ;  /* 0x000000ffff247224 */ /* 0x000fe200078e001b */
[----:B------:R3:W-:Y:S01]  /*9970*/  STS.128 [R0+0xa80], R20 ;  /* 0x000a801400007388 */ /* 0x0007e20000000c00 */
[----:B------:R-:W-:-:S02]  /*9980*/  IMAD.MOV.U32 R38, RZ, RZ, R35 ;  /* 0x000000ffff267224 */ /* 0x000fc400078e0023 */
[----:B------:R-:W-:Y:S01]  /*9990*/  IMAD.MOV.U32 R24, RZ, RZ, R44 ;  /* 0x000000ffff187224 */ /* 0x000fe200078e002c */
[----:B------:R4:W-:Y:S01]  /*99a0*/  STS.128 [R0+0x400], R4 ;  /* 0x0004000400007388 */ /* 0x0009e20000000c00 */
[----:B-1----:R-:W-:Y:S02]  /*99b0*/  IMAD.MOV.U32 R8, RZ, RZ, R25 ;  /* 0x000000ffff087224 */ /* 0x002fe400078e0019 */
[----:B------:R-:W-:Y:S01]  /*99c0*/  IMAD.MOV.U32 R9, RZ, RZ, R29 ;  /* 0x000000ffff097224 */ /* 0x000fe200078e001d */
[C-C-:B--2---:R-:W-:Y:S01]  /*99d0*/  LOP3.LUT R58, R117.reuse, 0x14, R64.reuse, 0xfe, !PT ;  /* 0x00000014753a7812 */ /* 0x144fe200078efe40 */
[----:B------:R-:W-:Y:S01]  /*99e0*/  IMAD.MOV.U32 R10, RZ, RZ, R33 ;  /* 0x000000ffff0a7224 */ /* 0x000fe200078e0021 */
[C-C-:B------:R-:W-:Y:S01]  /*99f0*/  LOP3.LUT R57, R117.reuse, 0x18, R64.reuse, 0xfe, !PT ;  /* 0x0000001875397812 */ /* 0x140fe200078efe40 */
[----:B------:R-:W-:Y:S01]  /*9a00*/  IMAD.MOV.U32 R11, RZ, RZ, R37 ;  /* 0x000000ffff0b7224 */ /* 0x000fe200078e0025 */
[----:B------:R-:W-:Y:S01]  /*9a10*/  LOP3.LUT R56, R117, 0x1c, R64, 0xfe, !PT ;  /* 0x0000001c75387812 */ /* 0x000fe200078efe40 */
[----:B------:R-:W-:-:S02]  /*9a20*/  IMAD.MOV.U32 R37, RZ, RZ, R31 ;  /* 0x000000ffff257224 */ /* 0x000fc400078e001f */
[----:B------:R-:W-:Y:S01]  /*9a30*/  IMAD.MOV.U32 R25, RZ, RZ, R48 ;  /* 0x000000ffff197224 */ /* 0x000fe200078e0030 */
[----:B------:R1:W-:Y:S01]  /*9a40*/  STS.128 [R0+0xc00], R8 ;  /* 0x000c000800007388 */ /* 0x0003e20000000c00 */
[----:B------:R-:W-:Y:S01]  /*9a50*/  IMAD.MOV.U32 R26, RZ, RZ, R52 ;  /* 0x000000ffff1a7224 */ /* 0x000fe200078e0034 */
[C---:B---3--:R-:W-:Y:S01]  /*9a60*/  LOP3.LUT R23, R117.reuse, 0x4, R64, 0xfe, !PT ;  /* 0x0000000475177812 */ /* 0x048fe200078efe40 */
[----:B------:R-:W-:Y:S01]  /*9a70*/  IMAD.MOV.U32 R27, RZ, RZ, R40 ;  /* 0x000000ffff1b7224 */ /* 0x000fe200078e0028 */
[----:B------:R2:W-:Y:S01]  /*9a80*/  STS.128 [R0+0x480], R12 ;  /* 0x0004800c00007388 */ /* 0x0005e20000000c00 */
[----:B----4-:R-:W-:Y:S01]  /*9a90*/  IMAD.MOV.U32 R4, RZ, RZ, R45 ;  /* 0x000000ffff047224 */ /* 0x010fe200078e002d */
[C-C-:B------:R-:W-:Y:S01]  /*9aa0*/  LOP3.LUT R22, R117.reuse, 0x8, R64.reuse, 0xfe, !PT ;  /* 0x0000000875167812 */ /* 0x140fe200078efe40 */
[----:B------:R-:W-:Y:S01]  /*9ab0*/  IMAD.MOV.U32 R5, RZ, RZ, R49 ;  /* 0x000000ffff057224 */ /* 0x000fe200078e0031 */
[----:B------:R-:W-:Y:S01]  /*9ac0*/  STS.128 [R0+0xc80], R36 ;  /* 0x000c802400007388 */ /* 0x000fe20000000c00 */
[----:B------:R-:W-:Y:S01]  /*9ad0*/  IMAD.MOV.U32 R6, RZ, RZ, R53 ;  /* 0x000000ffff067224 */ /* 0x000fe200078e0035 */
[C-C-:B------:R-:W-:Y:S01]  /*9ae0*/  LOP3.LUT R21, R117.reuse, 0xc, R64.reuse, 0xfe, !PT ;  /* 0x0000000c75157812 */ /* 0x140fe200078efe40 */
[----:B------:R-:W-:Y:S01]  /*9af0*/  IMAD.MOV.U32 R7, RZ, RZ, R41 ;  /* 0x000000ffff077224 */ /* 0x000fe200078e0029 */
[----:B------:R-:W-:Y:S01]  /*9b00*/  STS.128 [R0+0x600], R24 ;  /* 0x0006001800007388 */ /* 0x000fe20000000c00 */
[----:B------:R-:W-:Y:S01]  /*9b10*/  IMAD.MOV.U32 R40, RZ, RZ, R47 ;  /* 0x000000ffff287224 */ /* 0x000fe200078e002f */
[C---:B------:R-:W-:Y:S01]  /*9b20*/  LOP3.LUT R20, R117.reuse, 0x10, R64, 0xfe, !PT ;  /* 0x0000001075147812 */ /* 0x040fe200078efe40 */
[----:B------:R-:W-:Y:S01]  /*9b30*/  IMAD.MOV.U32 R41, RZ, RZ, R51 ;  /* 0x000000ffff297224 */ /* 0x000fe200078e0033 */
[----:B------:R3:W-:Y:S01]  /*9b40*/  STS.128 [R0+0xe00], R4 ;  /* 0x000e000400007388 */ /* 0x0007e20000000c00 */
[----:B-1----:R-:W-:Y:S01]  /*9b50*/  IMAD.MOV.U32 R8, RZ, RZ, R46 ;  /* 0x000000ffff087224 */ /* 0x002fe200078e002e */
[----:B------:R-:W-:Y:S01]  /*9b60*/  ISETP.LT.AND P3, PT, R22, c[0x0][0x17c], !P0 ;  /* 0x00005f0016007a0c */ /* 0x000fe20004761270 */
[----:B------:R-:W-:Y:S01]  /*9b70*/  IMAD.MOV.U32 R9, RZ, RZ, R50 ;  /* 0x000000ffff097224 */ /* 0x000fe200078e0032 */
[----:B------:R-:W-:Y:S01]  /*9b80*/  ISETP.LT.AND P4, PT, R20, c[0x0][0x17c], !P0 ;  /* 0x00005f0014007a0c */ /* 0x000fe20004781270 */
[----:B------:R-:W-:Y:S01]  /*9b90*/  IMAD.MOV.U32 R10, RZ, RZ, R54 ;  /* 0x000000ffff0a7224 */ /* 0x000fe200078e0036 */
[C---:B--2---:R-:W-:Y:S01]  /*9ba0*/  LOP3.LUT R15, R117.reuse, 0x90, R64, 0xfe, !PT ;  /* 0x00000090750f7812 */ /* 0x044fe200078efe40 */
[----:B------:R-:W-:Y:S01]  /*9bb0*/  IMAD.MOV.U32 R11, RZ, RZ, R42 ;  /* 0x000000ffff0b7224 */ /* 0x000fe200078e002a */
[C-C-:B------:R-:W-:Y:S01]  /*9bc0*/  LOP3.LUT R14, R117.reuse, 0x94, R64.reuse, 0xfe, !PT ;  /* 0x00000094750e7812 */ /* 0x140fe200078efe40 */
[----:B------:R-:W-:Y:S01]  /*9bd0*/  IMAD.MOV.U32 R42, RZ, RZ, R55 ;  /* 0x000000ffff2a7224 */ /* 0x000fe200078e0037 */
[--C-:B------:R-:W-:Y:S01]  /*9be0*/  LOP3.LUT R13, R117, 0x98, R64.reuse, 0xfe, !PT ;  /* 0x00000098750d7812 */ /* 0x100fe200078efe40 */
[----:B------:R-:W-:Y:S01]  /*9bf0*/  IMAD R51, R22, c[0x0][0x198], RZ ;  /* 0x0000660016337a24 */ /* 0x000fe200078e02ff */
[----:B------:R1:W-:Y:S01]  /*9c00*/  STS.128 [R0+0x680], R8 ;  /* 0x0006800800007388 */ /* 0x0003e20000000c00 */
[----:B------:R-:W-:Y:S01]  /*9c10*/  IMAD R53, R21, c[0x0][0x198], RZ ;  /* 0x0000660015357a24 */ /* 0x000fe200078e02ff */
[--C-:B------:R-:W-:Y:S01]  /*9c20*/  LOP3.LUT R12, R117, 0x9c, R64.reuse, 0xfe, !PT ;  /* 0x0000009c750c7812 */ /* 0x100fe200078efe40 */
[----:B------:R-:W-:Y:S01]  /*9c30*/  IMAD R55, R20, c[0x0][0x198], RZ ;  /* 0x0000660014377a24 */ /* 0x000fe200078e02ff */
[----:B------:R2:W-:Y:S01]  /*9c40*/  STS.128 [R0+0xe80], R40 ;  /* 0x000e802800007388 */ /* 0x0005e20000000c00 */
[----:B------:R-:W-:Y:S01]  /*9c50*/  LEA R50, P5, R51, R2, 0x2 ;  /* 0x0000000233327211 */ /* 0x000fe200078a10ff */
[----:B------:R-:W-:Y:S01]  /*9c60*/  IMAD R61, R58, c[0x0][0x198], RZ ;  /* 0x000066003a3d7a24 */ /* 0x000fe200078e02ff */
[--C-:B---3--:R-:W-:Y:S01]  /*9c70*/  LOP3.LUT R7, R117, 0xb0, R64.reuse, 0xfe, !PT ;  /* 0x000000b075077812 */ /* 0x108fe200078efe40 */
[----:B------:R-:W-:Y:S01]  /*9c80*/  BAR.SYNC.DEFER_BLOCKING 0x0 ;  /* 0x0000000000007b1d */ /* 0x000fe20000010000 */
[----:B------:R-:W-:Y:S01]  /*9c90*/  IMAD R67, R57, c[0x0][0x198], RZ ;  /* 0x0000660039437a24 */ /* 0x000fe200078e02ff */
[----:B------:R-:W-:Y:S01]  /*9ca0*/  LOP3.LUT R6, R117, 0xb4, R64, 0xfe, !PT ;  /* 0x000000b475067812 */ /* 0x000fe200078efe40 */
[----:B------:R-:W-:-:S02]  /*9cb0*/  IMAD R73, R56, c[0x0][0x198], RZ ;  /* 0x0000660038497a24 */ /* 0x000fc400078e02ff */
[----:B------:R-:W-:Y:S01]  /*9cc0*/  IMAD R125, R97, c[0x0][0x198], RZ ;  /* 0x00006600617d7a24 */ /* 0x000fe200078e02ff */
[C-C-:B-1----:R-:W-:Y:S02]  /*9cd0*/  LOP3.LUT R11, R117.reuse, 0xa0, R64.reuse, 0xfe, !PT ;  /* 0x000000a0750b7812 */ /* 0x142fe400078efe40 */
[C-C-:B------:R-:W-:Y:S02]  /*9ce0*/  LOP3.LUT R10, R117.reuse, 0xa4, R64.reuse, 0xfe, !PT ;  /* 0x000000a4750a7812 */ /* 0x140fe400078efe40 */
[C---:B--2---:R-:W-:Y:S02]  /*9cf0*/  LOP3.LUT R0, R117.reuse, R64, RZ, 0xfc, !PT ;  /* 0x0000004075007212 */ /* 0x044fe400078efcff */
[----:B------:R-:W-:Y:S02]  /*9d00*/  LOP3.LUT R9, R117, 0xa8, R64, 0xfe, !PT ;  /* 0x000000a875097812 */ /* 0x000fe400078efe40 */
[C---:B------:R-:W-:Y:S01]  /*9d10*/  ISETP.LT.AND P1, PT, R0.reuse, c[0x0][0x17c], !P0 ;  /* 0x00005f0000007a0c */ /* 0x040fe20004721270 */
[----:B------:R-:W-:Y:S01]  /*9d20*/  IMAD R103, R0, c[0x0][0x198], RZ ;  /* 0x0000660000677a24 */ /* 0x000fe200078e02ff */
[----:B------:R-:W-:-:S02]  /*9d30*/  LEA.HI.X.SX32 R0, R3, c[0x0][0x174], 0x2, P2 ;  /* 0x00005d0003007a11 */ /* 0x000fc400010f16ff */
[--C-:B------:R-:W-:Y:S02]  /*9d40*/  LOP3.LUT R8, R117, 0xac, R64.reuse, 0xfe, !PT ;  /* 0x000000ac75087812 */ /* 0x100fe400078efe40 */
[----:B------:R-:W-:Y:S01]  /*9d50*/  LEA R4, P2, R103, R2, 0x2 ;  /* 0x0000000267047211 */ /* 0x000fe200078410ff */
[----:B------:R-:W1:Y:S01]  /*9d60*/  LDS.128 R16, [R124] ;  /* 0x000000007c107984 */ /* 0x000e620000000c00 */
[-C--:B------:R-:W-:Y:S02]  /*9d70*/  LEA.HI.X.SX32 R51, R51, R0.reuse, 0x2, P5 ;  /* 0x0000000033337211 */ /* 0x080fe400028f16ff */
[----:B------:R-:W-:Y:S01]  /*9d80*/  LEA.HI.X.SX32 R5, R103, R0, 0x2, P2 ;  /* 0x0000000067057211 */ /* 0x000fe200010f16ff */
[----:B------:R-:W2:Y:S01]  /*9d90*/  LDS.128 R44, [R79] ;  /* 0x000000004f2c7984 */ /* 0x000ea20000000c00 */
[----:B------:R-:W-:Y:S02]  /*9da0*/  ISETP.LT.AND P2, PT, R21, c[0x0][0x17c], !P0 ;  /* 0x00005f0015007a0c */ /* 0x000fe40004741270 */
[----:B------:R-:W-:Y:S01]  /*9db0*/  LEA R54, P5, R55, R2, 0x2 ;  /* 0x0000000237367211 */ /* 0x000fe200078a10ff */
[----:B------:R-:W3:Y:S01]  /*9dc0*/  LDS.128 R40, [R124+0x1000] ;  /* 0x001000007c287984 */ /* 0x000ee20000000c00 */
[----:B------:R-:W-:-:S02]  /*9dd0*/  LOP3.LUT R3, R117, 0xc0, R64, 0xfe, !PT ;  /* 0x000000c075037812 */ /* 0x000fc400078efe40 */
[----:B------:R-:W-:Y:S01]  /*9de0*/  LEA.HI.X.SX32 R55, R55, R0, 0x2, P5 ;  /* 0x0000000037377211 */ /* 0x000fe200028f16ff */
[----:B------:R-:W4:Y:S01]  /*9df0*/  LDS.128 R36, [R79+0x1000] ;  /* 0x001000004f247984 */ /* 0x000f220000000c00 */
[----:B------:R-:W-:-:S03]  /*9e00*/  LEA R66, P5, R67, R2, 0x2 ;  /* 0x0000000243427211 */ /* 0x000fc600078a10ff */
[----:B------:R-:W2:Y:S01]  /*9e10*/  LDS.128 R32, [R124+0x2000] ;  /* 0x002000007c207984 */ /* 0x000ea20000000c00 */
[----:B------:R-:W-:Y:S02]  /*9e20*/  LEA.HI.X.SX32 R67, R67, R0, 0x2, P5 ;  /* 0x0000000043437211 */ /* 0x000fe400028f16ff */
[C---:B------:R-:W-:Y:S01]  /*9e30*/  LEA R92, P5, R93.reuse, R2, 0x2 ;  /* 0x000000025d5c7211 */ /* 0x040fe200078a10ff */
[----:B------:R-:W3:Y:S03]  /*9e40*/  LDS.128 R28, [R79+0x2000] ;  /* 0x002000004f1c7984 */ /* 0x000ee60000000c00 */
[----:B------:R-:W-:Y:S01]  /*9e50*/  LEA.HI.X.SX32 R93, R93, R0, 0x2, P5 ;  /* 0x000000005d5d7211 */ /* 0x000fe200028f16ff */
[----:B------:R-:W4:Y:S01]  /*9e60*/  LDS.128 R24, [R124+0x3000] ;  /* 0x003000007c187984 */ /* 0x000f220000000c00 */
[----:B------:R-:W-:-:S03]  /*9e70*/  LEA R96, P5, R123, R2, 0x2 ;  /* 0x000000027b607211 */ /* 0x000fc600078a10ff */
[----:B-1----:R1:W-:Y:S01]  /*9e80*/  @P1 STG.E [R4.64], R16 ;  /* 0x0000001004001986 */ /* 0x0023e2000c10190e */
[C---:B------:R-:W-:Y:S01]  /*9e90*/  ISETP.LT.AND P1, PT, R23.reuse, c[0x0][0x17c], !P0 ;  /* 0x00005f0017007a0c */ /* 0x040fe20004721270 */
[----:B------:R-:W-:-:S05]  /*9ea0*/  IMAD R23, R23, c[0x0][0x198], RZ ;  /* 0x0000660017177a24 */ /* 0x000fca00078e02ff */
[----:B------:R-:W-:-:S04]  /*9eb0*/  LEA R48, P6, R23, R2, 0x2 ;  /* 0x0000000217307211 */ /* 0x000fc800078c10ff */
[----:B------:R-:W-:Y:S02]  /*9ec0*/  LEA.HI.X.SX32 R49, R23, R0, 0x2, P6 ;  /* 0x0000000017317211 */ /* 0x000fe400030f16ff */
[----:B------:R-:W4:Y:S01]  /*9ed0*/  LDS.128 R20, [R79+0x3000] ;  /* 0x003000004f147984 */ /* 0x000f220000000c00 */
[----:B------:R-:W-:Y:S02]  /*9ee0*/  LEA R52, P6, R53, R2, 0x2 ;  /* 0x0000000235347211 */ /* 0x000fe400078c10ff */
[--C-:B-1----:R-:W-:Y:S01]  /*9ef0*/  LOP3.LUT R16, R117, 0x8c, R64.reuse, 0xfe, !PT ;  /* 0x0000008c75107812 */ /* 0x102fe200078efe40 */
[----:B--2---:R-:W-:Y:S01]  /*9f00*/  @P1 STG.E [R48.64], R44 ;  /* 0x0000002c30001986 */ /* 0x004fe2000c10190e */
[----:B------:R-:W-:Y:S02]  /*9f10*/  LEA.HI.X.SX32 R53, R53, R0, 0x2, P6 ;  /* 0x0000000035357211 */ /* 0x000fe400030f16ff */
[----:B------:R-:W-:Y:S01]  /*9f20*/  LOP3.LUT R5, R117, 0xb8, R64, 0xfe, !PT ;  /* 0x000000b875057812 */ /* 0x000fe200078efe40 */
[----:B---3--:R-:W-:Y:S01]  /*9f30*/  @P3 STG.E [R50.64], R40 ;  /* 0x0000002832003986 */ /* 0x008fe2000c10190e */
[----:B------:R-:W-:-:S02]  /*9f40*/  ISETP.LT.AND P3, PT, R58, c[0x0][0x17c], !P0 ;  /* 0x00005f003a007a0c */ /* 0x000fc40004761270 */
[C-C-:B------:R-:W-:Y:S01]  /*9f50*/  LOP3.LUT R4, R117.reuse, 0xbc, R64.reuse, 0xfe, !PT ;  /* 0x000000bc75047812 */ /* 0x140fe200078efe40 */
[----:B------:R-:W1:Y:S01]  /*9f60*/  LDS.128 R48, [R124+0x4000] ;  /* 0x004000007c307984 */ /* 0x000e620000000c00 */
[----:B------:R-:W-:Y:S02]  /*9f70*/  LOP3.LUT R117, R117, 0xfc, R64, 0xfe, !PT ;  /* 0x000000fc75757812 */ /* 0x000fe400078efe40 */
[----:B------:R-:W-:Y:S01]  /*9f80*/  ISETP.LT.AND P1, PT, R56, c[0x0][0x17c], !P0 ;  /* 0x00005f0038007a0c */ /* 0x000fe20004721270 */
[----:B----4-:R-:W-:Y:S01]  /*9f90*/  @P2 STG.E [R52.64], R36 ;  /* 0x0000002434002986 */ /* 0x010fe2000c10190e */
[-C--:B------:R-:W-:Y:S02]  /*9fa0*/  LEA R64, P2, R61, R2.reuse, 0x2 ;  /* 0x000000023d407211 */ /* 0x080fe400078410ff */
[----:B------:R-:W-:Y:S01]  /*9fb0*/  LEA R68, P6, R73, R2, 0x2 ;  /* 0x0000000249447211 */ /* 0x000fe200078c10ff */
[----:B------:R-:W-:Y:S01]  /*9fc0*/  @P4 STG.E [R54.64], R32 ;  /* 0x0000002036004986 */ /* 0x000fe2000c10190e */
[----:B------:R-:W-:-:S02]  /*9fd0*/  ISETP.LT.AND P4, PT, R57, c[0x0][0x17c], !P0 ;  /* 0x00005f0039007a0c */ /* 0x000fc40004781270 */
[-C--:B------:R-:W-:Y:S01]  /*9fe0*/  LEA.HI.X.SX32 R65, R61, R0.reuse, 0x2, P2 ;  /* 0x000000003d417211 */ /* 0x080fe200010f16ff */
[----:B------:R-:W2:Y:S01]  /*9ff0*/  LDS.128 R52, [R79+0x4000] ;  /* 0x004000004f347984 */ /* 0x000ea20000000c00 */
[----:B------:R-:W-:Y:S02]  /*a000*/  ISETP.LT.AND P2, PT, R69, c[0x0][0x17c], !P0 ;  /* 0x00005f0045007a0c */ /* 0x000fe40004741270 */
[----:B------:R-:W-:Y:S01]  /*a010*/  LEA.HI.X.SX32 R69, R73, R0, 0x2, P6 ;  /* 0x0000000049457211 */ /* 0x000fe200030f16ff */
[----:B------:R-:W3:Y:S01]  /*a020*/  LDS.128 R56, [R124+0x5000] ;  /* 0x005000007c387984 */ /* 0x000ee20000000c00 */
[C---:B------:R-:W-:Y:S01]  /*a030*/  IMAD R73, R70.reuse, c[0x0][0x198], RZ ;  /* 0x0000660046497a24 */ /* 0x040fe200078e02ff */
[----:B------:R-:W-:Y:S02]  /*a040*/  ISETP.LT.AND P6, PT, R70, c[0x0][0x17c], !P0 ;  /* 0x00005f0046007a0c */ /* 0x000fe400047c1270 */
[----:B------:R-:W-:Y:S01]  /*a050*/  @P3 STG.E [R64.64], R28 ;  /* 0x0000001c40003986 */ /* 0x000fe2000c10190e */
[----:B------:R-:W-:-:S03]  /*a060*/  ISETP.LT.AND P3, PT, R72, c[0x0][0x17c], !P0 ;  /* 0x00005f0048007a0c */ /* 0x000fc60004761270 */
[----:B------:R-:W4:Y:S04]  /*a070*/  LDS.128 R60, [R79+0x5000] ;  /* 0x005000004f3c7984 */ /* 0x000f280000000c00 */
[----:B------:R-:W-:Y:S01]  /*a080*/  @P4 STG.E [R66.64], R24 ;  /* 0x0000001842004986 */ /* 0x000fe2000c10190e */
[----:B------:R-:W-:-:S03]  /*a090*/  ISETP.LT.AND P4, PT, R71, c[0x0][0x17c], !P0 ;  /* 0x00005f0047007a0c */ /* 0x000fc60004781270 */
[----:B------:R-:W4:Y:S04]  /*a0a0*/  LDS.128 R64, [R124+0x6000] ;  /* 0x006000007c407984 */ /* 0x000f280000000c00 */
[----:B------:R1:W-:Y:S01]  /*a0b0*/  @P1 STG.E [R68.64], R20 ;  /* 0x0000001444001986 */ /* 0x0003e2000c10190e */
[----:B------:R-:W-:-:S03]  /*a0c0*/  LEA R76, P1, R73, R2, 0x2 ;  /* 0x00000002494c7211 */ /* 0x000fc600078210ff */
[----:B------:R-:W4:Y:S01]  /*a0d0*/  LDS.128 R68, [R79+0x6000] ;  /* 0x006000004f447984 */ /* 0x000f220000000c00 */
[----:B------:R-:W-:Y:S02]  /*a0e0*/  LEA.HI.X.SX32 R77, R73, R0, 0x2, P1 ;  /* 0x00000000494d7211 */ /* 0x000fe400008f16ff */
[----:B------:R-:W-:Y:S01]  /*a0f0*/  ISETP.LT.AND P1, PT, R78, c[0x0][0x17c], !P0 ;  /* 0x00005f004e007a0c */ /* 0x000fe20004721270 */
[----:B------:R-:W4:Y:S04]  /*a100*/  LDS.128 R72, [R124+0x7000] ;  /* 0x007000007c487984 */ /* 0x000f280000000c00 */
[----:B-1----:R-:W-:Y:S01]  /*a110*/  @P6 STG.E [R76.64], R48 ;  /* 0x000000304c006986 */ /* 0x002fe2000c10190e */
[----:B------:R-:W-:Y:S01]  /*a120*/  LEA R94, P6, R95, R2, 0x2 ;  /* 0x000000025f5e7211 */ /* 0x000fe200078c10ff */
[----:B------:R-:W-:-:S02]  /*a130*/  IMAD.MOV.U32 R20, RZ, RZ, c[0x0][0x198] ;  /* 0x00006600ff147624 */ /* 0x000fc400078e00ff */
[----:B------:R-:W1:Y:S01]  /*a140*/  LDS.128 R76, [R79+0x7000] ;  /* 0x007000004f4c7984 */ /* 0x000e620000000c00 */
[-C--:B------:R-:W-:Y:S01]  /*a150*/  LEA.HI.X.SX32 R95, R95, R0.reuse, 0x2, P6 ;  /* 0x000000005f5f7211 */ /* 0x080fe200030f16ff */
[----:B------:R-:W-:Y:S01]  /*a160*/  IMAD R103, R20, 0x40, R103 ;  /* 0x0000004014677824 */ /* 0x000fe200078e0267 */
[----:B------:R-:W-:Y:S01]  /*a170*/  ISETP.LT.AND P6, PT, R97, c[0x0][0x17c], !P0 ;  /* 0x00005f0061007a0c */ /* 0x000fe200047c1270 */
[----:B--2---:R2:W-:Y:S01]  /*a180*/  @P4 STG.E [R92.64], R52 ;  /* 0x000000345c004986 */ /* 0x0045e2000c10190e */
[----:B------:R-:W-:Y:S01]  /*a190*/  LEA.HI.X.SX32 R97, R123, R0, 0x2, P5 ;  /* 0x000000007b617211 */ /* 0x000fe200028f16ff */
[C---:B------:R-:W-:Y:S01]  /*a1a0*/  IMAD R123, R106.reuse, c[0x0][0x198], RZ ;  /* 0x000066006a7b7a24 */ /* 0x040fe200078e02ff */
[----:B------:R-:W-:Y:S01]  /*a1b0*/  ISETP.LT.AND P5, PT, R106, c[0x0][0x17c], !P0 ;  /* 0x00005f006a007a0c */ /* 0x000fe200047a1270 */
[----:B---3--:R3:W-:Y:S01]  /*a1c0*/  @P3 STG.E [R94.64], R56 ;  /* 0x000000385e003986 */ /* 0x0087e2000c10190e */
[C---:B------:R-:W-:Y:S01]  /*a1d0*/  ISETP.LT.AND P4, PT, R105.reuse, c[0x0][0x17c], !P0 ;  /* 0x00005f0069007a0c */ /* 0x040fe20004781270 */
[----:B------:R-:W-:-:S02]  /*a1e0*/  IMAD R105, R105, c[0x0][0x198], RZ ;  /* 0x0000660069697a24 */ /* 0x000fc400078e02ff */
[----:B----4-:R4:W-:Y:S01]  /*a1f0*/  @P1 STG.E [R96.64], R60 ;  /* 0x0000003c60001986 */ /* 0x0109e2000c10190e */
[----:B------:R-:W-:Y:S02]  /*a200*/  ISETP.LT.AND P1, PT, R107, c[0x0][0x17c], !P0 ;  /* 0x00005f006b007a0c */ /* 0x000fe40004721270 */
[----:B--2---:R-:W-:-:S04]  /*a210*/  LEA R92, P3, R125, R2, 0x2 ;  /* 0x000000027d5c7211 */ /* 0x004fc800078610ff */
[----:B------:R-:W-:Y:S02]  /*a220*/  LEA.HI.X.SX32 R93, R125, R0, 0x2, P3 ;  /* 0x000000007d5d7211 */ /* 0x000fe400018f16ff */
[C---:B---3--:R-:W-:Y:S01]  /*a230*/  LEA R94, P3, R123.reuse, R2, 0x2 ;  /* 0x000000027b5e7211 */ /* 0x048fe200078610ff */
[C---:B----4-:R-:W-:Y:S02]  /*a240*/  IMAD R97, R104.reuse, c[0x0][0x198], RZ ;  /* 0x0000660068617a24 */ /* 0x050fe400078e02ff */
[----:B------:R2:W-:Y:S01]  /*a250*/  @P6 STG.E [R92.64], R64 ;  /* 0x000000405c006986 */ /* 0x0005e2000c10190e */
[----:B------:R-:W-:Y:S02]  /*a260*/  LEA.HI.X.SX32 R95, R123, R0, 0x2, P3 ;  /* 0x000000007b5f7211 */ /* 0x000fe400018f16ff */
[----:B------:R-:W-:-:S03]  /*a270*/  ISETP.LT.AND P3, PT, R104, c[0x0][0x17c], !P0 ;  /* 0x00005f0068007a0c */ /* 0x000fc60004761270 */
[----:B------:R3:W-:Y:S01]  /*a280*/  @P5 STG.E [R94.64], R68 ;  /* 0x000000445e005986 */ /* 0x0007e2000c10190e */
[----:B--2---:R-:W-:-:S04]  /*a290*/  LEA R92, P6, R105, R2, 0x2 ;  /* 0x00000002695c7211 */ /* 0x004fc800078c10ff */
[----:B------:R-:W-:Y:S02]  /*a2a0*/  LEA.HI.X.SX32 R93, R105, R0, 0x2, P6 ;  /* 0x00000000695d7211 */ /* 0x000fe400030f16ff */
[----:B---3--:R-:W-:-:S03]  /*a2b0*/  LEA R94, P5, R97, R2, 0x2 ;  /* 0x00000002615e7211 */ /* 0x008fc600078a10ff */
[----:B------:R2:W-:Y:S01]  /*a2c0*/  @P4 STG.E [R92.64], R72 ;  /* 0x000000485c004986 */ /* 0x0005e2000c10190e */
[----:B------:R-:W-:Y:S01]  /*a2d0*/  LEA.HI.X.SX32 R95, R97, R0, 0x2, P5 ;  /* 0x00000000615f7211 */ /* 0x000fe200028f16ff */
[----:B------:R-:W-:Y:S01]  /*a2e0*/  IMAD R97, R20, 0x4, R103 ;  /* 0x0000000414617824 */ /* 0x000fe200078e0267 */
[----:B------:R-:W-:Y:S02]  /*a2f0*/  ISETP.LT.AND P5, PT, R101, c[0x0][0x17c], !P0 ;  /* 0x00005f0065007a0c */ /* 0x000fe400047a1270 */
[----:B------:R-:W-:Y:S01]  /*a300*/  ISETP.LT.AND P4, PT, R102, c[0x0][0x17c], !P0 ;  /* 0x00005f0066007a0c */ /* 0x000fe20004781270 */
[----:B-1----:R1:W-:Y:S01]  /*a310*/  @P3 STG.E [R94.64], R76 ;  /* 0x0000004c5e003986 */ /* 0x0023e2000c10190e */
[----:B------:R-:W-:Y:S01]  /*a320*/  IMAD R101, R20, 0x4, R97 ;  /* 0x0000000414657824 */ /* 0x000fe200078e0261 */
[----:B--2---:R-:W-:-:S04]  /*a330*/  LEA R92, P6, R103, R2, 0x2 ;  /* 0x00000002675c7211 */ /* 0x004fc800078c10ff */
[----:B------:R-:W-:Y:S02]  /*a340*/  LEA.HI.X.SX32 R93, R103, R0, 0x2, P6 ;  /* 0x00000000675d7211 */ /* 0x000fe400030f16ff */
[----:B-1----:R-:W-:-:S03]  /*a350*/  LEA R94, P3, R97, R2, 0x2 ;  /* 0x00000002615e7211 */ /* 0x002fc600078610ff */
[----:B------:R1:W-:Y:S01]  /*a360*/  @P2 STG.E [R92.64], R17 ;  /* 0x000000115c002986 */ /* 0x0003e2000c10190e */
[----:B------:R-:W-:Y:S01]  /*a370*/  LEA.HI.X.SX32 R95, R97, R0, 0x2, P3 ;  /* 0x00000000615f7211 */ /* 0x000fe200018f16ff */
[----:B------:R-:W-:Y:S01]  /*a380*/  IMAD R97, R20, 0x4, R101 ;  /* 0x0000000414617824 */ /* 0x000fe200078e0265 */
[----:B------:R-:W-:Y:S02]  /*a390*/  ISETP.LT.AND P2, PT, R99, c[0x0][0x17c], !P0 ;  /* 0x00005f0063007a0c */ /* 0x000fe40004741270 */
[----:B------:R-:W-:Y:S01]  /*a3a0*/  ISETP.LT.AND P3, PT, R100, c[0x0][0x17c], !P0 ;  /* 0x00005f0064007a0c */ /* 0x000fe20004761270 */
[----:B------:R-:W-:Y:S01]  /*a3b0*/  IMAD R99, R20, 0x4, R97 ;  /* 0x0000000414637824 */ /* 0x000fe200078e0261 */
[----:B------:R2:W-:Y:S01]  /*a3c0*/  @P1 STG.E [R94.64], R45 ;  /* 0x0000002d5e001986 */ /* 0x0005e2000c10190e */
[----:B------:R-:W-:Y:S02]  /*a3d0*/  ISETP.LT.AND P1, PT, R98, c[0x0][0x17c], !P0 ;  /* 0x00005f0062007a0c */ /* 0x000fe40004721270 */
[----:B-1----:R-:W-:Y:S01]  /*a3e0*/  LEA R92, P6, R101, R2, 0x2 ;  /* 0x00000002655c7211 */ /* 0x002fe200078c10ff */
[----:B------:R-:W-:-:S03]  /*a3f0*/  IMAD R17, R20, 0x4, R99 ;  /* 0x0000000414117824 */ /* 0x000fc600078e0263 */
[----:B------:R-:W-:Y:S02]  /*a400*/  LEA.HI.X.SX32 R93, R101, R0, 0x2, P6 ;  /* 0x00000000655d7211 */ /* 0x000fe400030f16ff */
[----:B------:R-:W-:-:S03]  /*a410*/  LEA R44, P6, R97, R2, 0x2 ;  /* 0x00000002612c7211 */ /* 0x000fc600078c10ff */
[----:B------:R1:W-:Y:S01]  /*a420*/  @P5 STG.E [R92.64], R41 ;  /* 0x000000295c005986 */ /* 0x0003e2000c10190e */
[----:B--2---:R-:W-:Y:S02]  /*a430*/  LEA.HI.X.SX32 R45, R97, R0, 0x2, P6 ;  /* 0x00000000612d7211 */ /* 0x004fe400030f16ff */
[----:B------:R-:W-:Y:S02]  /*a440*/  LEA R40, P6, R99, R2, 0x2 ;  /* 0x0000000263287211 */ /* 0x000fe400078c10ff */
[----:B------:R-:W-:Y:S01]  /*a450*/  ISETP.LT.AND P5, PT, R91, c[0x0][0x17c], !P0 ;  /* 0x00005f005b007a0c */ /* 0x000fe200047a1270 */
[----:B------:R-:W-:Y:S01]  /*a460*/  IMAD R91, R20, 0x4, R17 ;  /* 0x00000004145b7824 */ /* 0x000fe200078e0211 */
[----:B------:R2:W-:Y:S01]  /*a470*/  @P4 STG.E [R44.64], R37 ;  /* 0x000000252c004986 */ /* 0x0005e2000c10190e */
[----:B------:R-:W-:Y:S02]  /*a480*/  ISETP.LT.AND P4, PT, R90, c[0x0][0x17c], !P0 ;  /* 0x00005f005a007a0c */ /* 0x000fe40004781270 */
[----:B-1----:R-:W-:-:S02]  /*a490*/  LEA.HI.X.SX32 R41, R99, R0, 0x2, P6 ;  /* 0x0000000063297211 */ /* 0x002fc400030f16ff */
[----:B------:R-:W-:-:S03]  /*a4a0*/  LEA R36, P6, R17, R2, 0x2 ;  /* 0x0000000211247211 */ /* 0x000fc600078c10ff */
[----:B------:R1:W-:Y:S01]  /*a4b0*/  @P3 STG.E [R40.64], R33 ;  /* 0x0000002128003986 */ /* 0x0003e2000c10190e */
[----:B------:R-:W-:Y:S02]  /*a4c0*/  ISETP.LT.AND P3, PT, R89, c[0x0][0x17c], !P0 ;  /* 0x00005f0059007a0c */ /* 0x000fe40004761270 */
[----:B--2---:R-:W-:Y:S01]  /*a4d0*/  LEA.HI.X.SX32 R37, R17, R0, 0x2, P6 ;  /* 0x0000000011257211 */ /* 0x004fe200030f16ff */
[----:B------:R-:W-:Y:S01]  /*a4e0*/  IMAD R17, R20, 0x4, R91 ;  /* 0x0000000414117824 */ /* 0x000fe200078e025b */
[----:B------:R-:W-:-:S03]  /*a4f0*/  LEA R32, P6, R91, R2, 0x2 ;  /* 0x000000025b207211 */ /* 0x000fc600078c10ff */
[----:B------:R-:W-:Y:S01]  /*a500*/  IMAD R45, R20, 0x4, R17 ;  /* 0x00000004142d7824 */ /* 0x000fe200078e0211 */
[----:B------:R2:W-:Y:S01]  /*a510*/  @P2 STG.E [R36.64], R29 ;  /* 0x0000001d24002986 */ /* 0x0005e2000c10190e */
[----:B------:R-:W-:Y:S02]  /*a520*/  ISETP.LT.AND P2, PT, R88, c[0x0][0x17c], !P0 ;  /* 0x00005f0058007a0c */ /* 0x000fe40004741270 */
[----:B-1----:R-:W-:Y:S02]  /*a530*/  LEA.HI.X.SX32 R33, R91, R0, 0x2, P6 ;  /* 0x000000005b217211 */ /* 0x002fe400030f16ff */
[----:B------:R-:W-:-:S03]  /*a540*/  LEA R28, P6, R17, R2, 0x2 ;  /* 0x00000002111c7211 */ /* 0x000fc600078c10ff */
[----:B------:R1:W-:Y:S01]  /*a550*/  @P1 STG.E [R32.64], R25 ;  /* 0x0000001920001986 */ /* 0x0003e2000c10190e */
[----:B------:R-:W-:Y:S02]  /*a560*/  ISETP.LT.AND P1, PT, R87, c[0x0][0x17c], !P0 ;  /* 0x00005f0057007a0c */ /* 0x000fe40004721270 */
[----:B--2---:R-:W-:Y:S01]  /*a570*/  LEA.HI.X.SX32 R29, R17, R0, 0x2, P6 ;  /* 0x00000000111d7211 */ /* 0x004fe200030f16ff */
[----:B------:R-:W-:Y:S01]  /*a580*/  IMAD R17, R20, 0x4, R45 ;  /* 0x0000000414117824 */ /* 0x000fe200078e022d */
[----:B------:R-:W-:-:S03]  /*a590*/  LEA R24, P6, R45, R2, 0x2 ;  /* 0x000000022d187211 */ /* 0x000fc600078c10ff */
[----:B------:R2:W-:Y:S01]  /*a5a0*/  @P5 STG.E [R28.64], R21 ;  /* 0x000000151c005986 */ /* 0x0005e2000c10190e */
[----:B------:R-:W-:Y:S01]  /*a5b0*/  IMAD R37, R20, 0x4, R17 ;  /* 0x0000000414257824 */ /* 0x000fe200078e0211 */
[----:B------:R-:W-:Y:S02]  /*a5c0*/  ISETP.LT.AND P5, PT, R86, c[0x0][0x17c], !P0 ;  /* 0x00005f0056007a0c */ /* 0x000fe400047a1270 */
[----:B-1----:R-:W-:-:S05]  /*a5d0*/  LEA.HI.X.SX32 R25, R45, R0, 0x2, P6 ;  /* 0x000000002d197211 */ /* 0x002fca00030f16ff */
[----:B------:R1:W-:Y:S01]  /*a5e0*/  @P4 STG.E [R24.64], R49 ;  /* 0x0000003118004986 */ /* 0x0003e2000c10190e */
[----:B------:R-:W-:Y:S02]  /*a5f0*/  ISETP.LT.AND P4, PT, R85, c[0x0][0x17c], !P0 ;  /* 0x00005f0055007a0c */ /* 0x000fe40004781270 */
[----:B--2---:R-:W-:-:S04]  /*a600*/  LEA R28, P6, R17, R2, 0x2 ;  /* 0x00000002111c7211 */ /* 0x004fc800078c10ff */
[----:B------:R-:W-:Y:S01]  /*a610*/  LEA.HI.X.SX32 R29, R17, R0, 0x2, P6 ;  /* 0x00000000111d7211 */ /* 0x000fe200030f16ff */
[----:B------:R-:W-:Y:S01]  /*a620*/  IMAD R17, R20, 0x4, R37 ;  /* 0x0000000414117824 */ /* 0x000fe200078e0225 */
[----:B-1----:R-:W-:-:S03]  /*a630*/  LEA R24, P6, R37, R2, 0x2 ;  /* 0x0000000225187211 */ /* 0x002fc600078c10ff */
[----:B------:R-:W-:Y:S01]  /*a640*/  IMAD R21, R20, 0x4, R17 ;  /* 0x0000000414157824 */ /* 0x000fe200078e0211 */
[----:B------:R1:W-:Y:S01]  /*a650*/  @P3 STG.E [R28.64], R53 ;  /* 0x000000351c003986 */ /* 0x0003e2000c10190e */
[----:B------:R-:W-:Y:S02]  /*a660*/  ISETP.LT.AND P3, PT, R84, c[0x0][0x17c], !P0 ;  /* 0x00005f0054007a0c */ /* 0x000fe40004761270 */
[----:B------:R-:W-:Y:S02]  /*a670*/  LEA.HI.X.SX32 R25, R37, R0, 0x2, P6 ;  /* 0x0000000025197211 */ /* 0x000fe400030f16ff */
[----:B------:R-:W-:-:S03]  /*a680*/  LEA R32, P6, R17, R2, 0x2 ;  /* 0x0000000211207211 */ /* 0x000fc600078c10ff */
[----:B------:R2:W-:Y:S01]  /*a690*/  @P2 STG.E [R24.64], R57 ;  /* 0x0000003918002986 */ /* 0x0005e2000c10190e */
[----:B------:R-:W-:Y:S01]  /*a6a0*/  LEA.HI.X.SX32 R33, R17, R0, 0x2, P6 ;  /* 0x0000000011217211 */ /* 0x000fe200030f16ff */
[C---:B------:R-:W-:Y:S01]  /*a6b0*/  IMAD R17, R20.reuse, 0x4, R21 ;  /* 0x0000000414117824 */ /* 0x040fe200078e0215 */
[----:B------:R-:W-:Y:S02]  /*a6c0*/  LEA R36, P6, R21, R2, 0x2 ;  /* 0x0000000215247211 */ /* 0x000fe400078c10ff */
[----:B------:R-:W-:Y:S01]  /*a6d0*/  ISETP.LT.AND P2, PT, R83, c[0x0][0x17c], !P0 ;  /* 0x00005f0053007a0c */ /* 0x000fe20004741270 */
[----:B------:R3:W-:Y:S01]  /*a6e0*/  @P1 STG.E [R32.64], R61 ;  /* 0x0000003d20001986 */ /* 0x0007e2000c10190e */
[----:B------:R-:W-:Y:S01]  /*a6f0*/  LEA.HI.X.SX32 R37, R21, R0, 0x2, P6 ;  /* 0x0000000015257211 */ /* 0x000fe200030f16ff */
[----:B------:R-:W-:Y:S01]  /*a700*/  IMAD R21, R20, 0x4, R17 ;  /* 0x0000000414157824 */ /* 0x000fe200078e0211 */
[C---:B-1----:R-:W-:Y:S02]  /*a710*/  LEA R28, P6, R17.reuse, R2, 0x2 ;  /* 0x00000002111c7211 */ /* 0x042fe400078c10ff */
[----:B------:R-:W-:Y:S01]  /*a720*/  ISETP.LT.AND P1, PT, R82, c[0x0][0x17c], !P0 ;  /* 0x00005f0052007a0c */ /* 0x000fe20004721270 */
[----:B------:R1:W-:Y:S01]  /*a730*/  @P5 STG.E [R36.64], R65 ;  /* 0x0000004124005986 */ /* 0x0003e2000c10190e */
[----:B------:R-:W-:Y:S01]  /*a740*/  LEA.HI.X.SX32 R29, R17, R0, 0x2, P6 ;  /* 0x00000000111d7211 */ /* 0x000fe200030f16ff */
[----:B------:R-:W-:Y:S01]  /*a750*/  IMAD R17, R20, 0x4, R21 ;  /* 0x0000000414117824 */ /* 0x000fe200078e0215 */
[----:B--2---:R-:W-:-:S02]  /*a760*/  LEA R24, P6, R21, R2, 0x2 ;  /* 0x0000000215187211 */ /* 0x004fc400078c10ff */
[----:B------:R-:W-:Y:S01]  /*a770*/  ISETP.LT.AND P5, PT, R81, c[0x0][0x17c], !P0 ;  /* 0x00005f0051007a0c */ /* 0x000fe200047a1270 */
[----:B------:R-:W-:Y:S01]  /*a780*/  @P4 STG.E [R28.64], R69 ;  /* 0x000000451c004986 */ /* 0x000fe2000c10190e */
[----:B------:R-:W-:Y:S01]  /*a790*/  LEA.HI.X.SX32 R25, R21, R0, 0x2, P6 ;  /* 0x0000000015197211 */ /* 0x000fe200030f16ff */
[----:B------:R-:W-:Y:S01]  /*a7a0*/  IMAD R21, R20, 0x4, R17 ;  /* 0x0000000414157824 */ /* 0x000fe200078e0211 */
[C---:B---3--:R-:W-:Y:S02]  /*a7b0*/  LEA R32, P6, R17.reuse, R2, 0x2 ;  /* 0x0000000211207211 */ /* 0x048fe400078c10ff */
[----:B------:R-:W-:Y:S01]  /*a7c0*/  ISETP.LT.AND P4, PT, R80, c[0x0][0x17c], !P0 ;  /* 0x00005f0050007a0c */ /* 0x000fe20004781270 */
[----:B------:R2:W-:Y:S01]  /*a7d0*/  @P3 STG.E [R24.64], R73 ;  /* 0x0000004918003986 */ /* 0x0005e2000c10190e */
[----:B------:R-:W-:Y:S01]  /*a7e0*/  LEA.HI.X.SX32 R33, R17, R0, 0x2, P6 ;  /* 0x0000000011217211 */ /* 0x000fe200030f16ff */
[----:B------:R-:W-:Y:S01]  /*a7f0*/  IMAD R17, R20, 0x4, R21 ;  /* 0x0000000414117824 */ /* 0x000fe200078e0215 */
[----:B-1----:R-:W-:-:S02]  /*a800*/  LEA R36, P6, R21, R2, 0x2 ;  /* 0x0000000215247211 */ /* 0x002fc400078c10ff */
[----:B------:R-:W-:Y:S01]  /*a810*/  ISETP.LT.AND P3, PT, R16, c[0x0][0x17c], !P0 ;  /* 0x00005f0010007a0c */ /* 0x000fe20004761270 */
[----:B------:R-:W-:Y:S01]  /*a820*/  @P2 STG.E [R32.64], R77 ;  /* 0x0000004d20002986 */ /* 0x000fe2000c10190e */
[----:B------:R-:W-:Y:S02]  /*a830*/  LEA.HI.X.SX32 R37, R21, R0, 0x2, P6 ;  /* 0x0000000015257211 */ /* 0x000fe400030f16ff */
[----:B------:R-:W-:Y:S01]  /*a840*/  ISETP.LT.AND P2, PT, R15, c[0x0][0x17c], !P0 ;  /* 0x00005f000f007a0c */ /* 0x000fe20004741270 */
[----:B------:R-:W-:Y:S01]  /*a850*/  IMAD R15, R20, 0x4, R17 ;  /* 0x00000004140f7824 */ /* 0x000fe200078e0211 */
[C---:B------:R-:W-:Y:S01]  /*a860*/  LEA R16, P6, R17.reuse, R2, 0x2 ;  /* 0x0000000211107211 */ /* 0x040fe200078c10ff */
[----:B------:R-:W-:Y:S01]  /*a870*/  @P1 STG.E [R36.64], R18 ;  /* 0x0000001224001986 */ /* 0x000fe2000c10190e */
[----:B------:R-:W-:Y:S01]  /*a880*/  ISETP.LT.AND P1, PT, R14, c[0x0][0x17c], !P0 ;  /* 0x00005f000e007a0c */ /* 0x000fe20004721270 */
[----:B------:R-:W-:Y:S01]  /*a890*/  IMAD R21, R20, 0x4, R15 ;  /* 0x0000000414157824 */ /* 0x000fe200078e020f */
[----:B------:R-:W-:-:S02]  /*a8a0*/  LEA.HI.X.SX32 R17, R17, R0, 0x2, P6 ;  /* 0x0000000011117211 */ /* 0x000fc400030f16ff */
[----:B--2---:R-:W-:-:S03]  /*a8b0*/  LEA R24, P6, R15, R2, 0x2 ;  /* 0x000000020f187211 */ /* 0x004fc600078c10ff */
[----:B------:R1:W-:Y:S01]  /*a8c0*/  @P5 STG.E [R16.64], R46 ;  /* 0x0000002e10005986 */ /* 0x0003e2000c10190e */
[----:B------:R-:W-:Y:S02]  /*a8d0*/  LEA.HI.X.SX32 R25, R15, R0, 0x2, P6 ;  /* 0x000000000f197211 */ /* 0x000fe400030f16ff */
[----:B------:R-:W-:Y:S02]  /*a8e0*/  LEA R14, P6, R21, R2, 0x2 ;  /* 0x00000002150e7211 */ /* 0x000fe400078c10ff */
[----:B------:R-:W-:Y:S01]  /*a8f0*/  ISETP.LT.AND P5, PT, R13, c[0x0][0x17c], !P0 ;  /* 0x00005f000d007a0c */ /* 0x000fe200047a1270 */
[----:B------:R-:W-:Y:S01]  /*a900*/  IMAD R13, R20, 0x4, R21 ;  /* 0x00000004140d7824 */ /* 0x000fe200078e0215 */
[----:B------:R-:W-:Y:S01]  /*a910*/  LEA.HI.X.SX32 R15, R21, R0, 0x2, P6 ;  /* 0x00000000150f7211 */ /* 0x000fe200030f16ff */
[----:B------:R-:W-:Y:S01]  /*a920*/  @P4 STG.E [R24.64], R42 ;  /* 0x0000002a18004986 */ /* 0x000fe2000c10190e */
[----:B------:R-:W-:Y:S01]  /*a930*/  ISETP.LT.AND P4, PT, R12, c[0x0][0x17c], !P0 ;  /* 0x00005f000c007a0c */ /* 0x000fe20004781270 */
[C---:B------:R-:W-:Y:S01]  /*a940*/  IMAD R21, R20.reuse, 0x4, R13 ;  /* 0x0000000414157824 */ /* 0x040fe200078e020d */
[----:B------:R-:W-:Y:S01]  /*a950*/  LEA R28, P6, R13, R2, 0x2 ;  /* 0x000000020d1c7211 */ /* 0x000fe200078c10ff */
[----:B------:R2:W-:Y:S01]  /*a960*/  @P3 STG.E [R14.64], R38 ;  /* 0x000000260e003986 */ /* 0x0005e2000c10190e */
[----:B------:R-:W-:Y:S01]  /*a970*/  ISETP.LT.AND P3, PT, R11, c[0x0][0x17c], !P0 ;  /* 0x00005f000b007a0c */ /* 0x000fe20004761270 */
[----:B------:R-:W-:Y:S01]  /*a980*/  IMAD R11, R20, 0x4, R21 ;  /* 0x00000004140b7824 */ /* 0x000fe200078e0215 */
[----:B------:R-:W-:-:S02]  /*a990*/  LEA.HI.X.SX32 R29, R13, R0, 0x2, P6 ;  /* 0x000000000d1d7211 */ /* 0x000fc400030f16ff */
[----:B------:R-:W-:-:S03]  /*a9a0*/  LEA R12, P6, R21, R2, 0x2 ;  /* 0x00000002150c7211 */ /* 0x000fc600078c10ff */
[----:B------:R-:W-:Y:S01]  /*a9b0*/  @P2 STG.E [R28.64], R34 ;  /* 0x000000221c002986 */ /* 0x000fe2000c10190e */
[----:B------:R-:W-:Y:S01]  /*a9c0*/  LEA.HI.X.SX32 R13, R21, R0, 0x2, P6 ;  /* 0x00000000150d7211 */ /* 0x000fe200030f16ff */
[----:B------:R-:W-:Y:S01]  /*a9d0*/  IMAD R21, R20, 0x4, R11 ;  /* 0x0000000414157824 */ /* 0x000fe200078e020b */
[C---:B-1----:R-:W-:Y:S02]  /*a9e0*/  LEA R16, P6, R11.reuse, R2, 0x2 ;  /* 0x000000020b107211 */ /* 0x042fe400078c10ff */
[----:B------:R-:W-:Y:S01]  /*a9f0*/  ISETP.LT.AND P2, PT, R10, c[0x0][0x17c], !P0 ;  /* 0x00005f000a007a0c */ /* 0x000fe20004741270 */
[----:B------:R-:W-:Y:S01]  /*aa00*/  @P1 STG.E [R12.64], R30 ;  /* 0x0000001e0c001986 */ /* 0x000fe2000c10190e */
[----:B------:R-:W-:Y:S02]  /*aa10*/  LEA.HI.X.SX32 R17, R11, R0, 0x2, P6 ;  /* 0x000000000b117211 */ /* 0x000fe400030f16ff */
[----:B------:R-:W-:Y:S02]  /*aa20*/  LEA R10, P6, R21, R2, 0x2 ;  /* 0x00000002150a7211 */ /* 0x000fe400078c10ff */
[----:B------:R-:W-:Y:S01]  /*aa30*/  ISETP.LT.AND P1, PT, R9, c[0x0][0x17c], !P0 ;  /* 0x00005f0009007a0c */ /* 0x000fe20004721270 */
[----:B------:R-:W-:Y:S01]  /*aa40*/  IMAD R9, R20, 0x4, R21 ;  /* 0x0000000414097824 */ /* 0x000fe200078e0215 */
[----:B------:R-:W-:Y:S01]  /*aa50*/  LEA.HI.X.SX32 R11, R21, R0, 0x2, P6 ;  /* 0x00000000150b7211 */ /* 0x000fe200030f16ff */
[----:B------:R1:W-:Y:S01]  /*aa60*/  @P5 STG.E [R16.64], R26 ;  /* 0x0000001a10005986 */ /* 0x0003e2000c10190e */
[----:B------:R-:W-:Y:S01]  /*aa70*/  ISETP.LT.AND P5, PT, R8, c[0x0][0x17c], !P0 ;  /* 0x00005f0008007a0c */ /* 0x000fe200047a1270 */
[C---:B------:R-:W-:Y:S01]  /*aa80*/  IMAD R21, R20.reuse, 0x4, R9 ;  /* 0x0000000414157824 */ /* 0x040fe200078e0209 */
[----:B--2---:R-:W-:Y:S01]  /*aa90*/  LEA R14, P6, R9, R2, 0x2 ;  /* 0x00000002090e7211 */ /* 0x004fe200078c10ff */
[----:B------:R-:W-:Y:S01]  /*aaa0*/  @P4 STG.E [R10.64], R22 ;  /* 0x000000160a004986 */ /* 0x000fe2000c10190e */
[----:B------:R-:W-:Y:S01]  /*aab0*/  ISETP.LT.AND P4, PT, R7, c[0x0][0x17c], !P0 ;  /* 0x00005f0007007a0c */ /* 0x000fe20004781270 */
[----:B------:R-:W-:Y:S01]  /*aac0*/  IMAD R7, R20, 0x4, R21 ;  /* 0x0000000414077824 */ /* 0x000fe200078e0215 */
[----:B------:R-:W-:-:S02]  /*aad0*/  LEA.HI.X.SX32 R15, R9, R0, 0x2, P6 ;  /* 0x00000000090f7211 */ /* 0x000fc400030f16ff */
[----:B------:R-:W-:Y:S01]  /*aae0*/  LEA R8, P6, R21, R2, 0x2 ;  /* 0x0000000215087211 */ /* 0x000fe200078c10ff */
[----:B-1----:R-:W-:-:S03]  /*aaf0*/  IMAD R17, R20, 0x4, R7 ;  /* 0x0000000414117824 */ /* 0x002fc600078e0207 */
[----:B------:R-:W-:Y:S01]  /*ab00*/  LEA.HI.X.SX32 R9, R21, R0, 0x2, P6 ;  /* 0x0000000015097211 */ /* 0x000fe200030f16ff */
[----:B------:R1:W-:Y:S01]  /*ab10*/  @P3 STG.E [R14.64], R50 ;  /* 0x000000320e003986 */ /* 0x0003e2000c10190e */
[C---:B------:R-:W-:Y:S02]  /*ab20*/  LEA R12, P6, R7.reuse, R2, 0x2 ;  /* 0x00000002070c7211 */ /* 0x040fe400078c10ff */
        /* <DEDUP_REMOVED lines=9> */
[C---:B-1----:R-:W-:Y:S01]  /*abc0*/  IMAD R15, R20.reuse, 0x4, R5 ;  /* 0x00000004140f7824 */ /* 0x042fe200078e0205 */
[----:B------:R-:W-:Y:S01]  /*abd0*/  LEA R10, P6, R5, R2, 0x2 ;  /* 0x00000002050a7211 */ /* 0x000fe200078c10ff */
[----:B------:R1:W-:Y:S01]  /*abe0*/  @P5 STG.E [R6.64], R62 ;  /* 0x0000003e06005986 */ /* 0x0003e2000c10190e */
[----:B------:R-:W-:Y:S01]  /*abf0*/  ISETP.LT.AND P5, PT, R3, c[0x0][0x17c], !P0 ;  /* 0x00005f0003007a0c */ /* 0x000fe200047a1270 */
[----:B------:R-:W-:Y:S01]  /*ac00*/  IMAD R3, R20, 0x4, R15 ;  /* 0x0000000414037824 */ /* 0x000fe200078e020f */
[----:B------:R-:W-:-:S02]  /*ac10*/  LEA.HI.X.SX32 R11, R5, R0, 0x2, P6 ;  /* 0x00000000050b7211 */ /* 0x000fc400030f16ff */
[----:B------:R-:W-:Y:S01]  /*ac20*/  LEA R4, P6, R15, R2, 0x2 ;  /* 0x000000020f047211 */ /* 0x000fe200078c10ff */
[----:B--2---:R-:W-:-:S03]  /*ac30*/  IMAD R13, R20, 0x4, R3 ;  /* 0x00000004140d7824 */ /* 0x004fc600078e0203 */
[----:B------:R-:W-:Y:S01]  /*ac40*/  LEA.HI.X.SX32 R5, R15, R0, 0x2, P6 ;  /* 0x000000000f057211 */ /* 0x000fe200030f16ff */
[----:B------:R2:W-:Y:S01]  /*ac50*/  @P4 STG.E [R10.64], R66 ;  /* 0x000000420a004986 */ /* 0x0005e2000c10190e */
[C---:B------:R-:W-:Y:S02]  /*ac60*/  LEA R8, P6, R3.reuse, R2, 0x2 ;  /* 0x0000000203087211 */ /* 0x040fe400078c10ff */
[----:B------:R-:W-:Y:S01]  /*ac70*/  ISETP.LT.AND P4, PT, R108, c[0x0][0x17c], !P0 ;  /* 0x00005f006c007a0c */ /* 0x000fe20004781270 */
[----:B------:R3:W-:Y:S01]  /*ac80*/  @P3 STG.E [R4.64], R70 ;  /* 0x0000004604003986 */ /* 0x0007e2000c10190e */
[----:B------:R-:W-:Y:S01]  /*ac90*/  LEA.HI.X.SX32 R9, R3, R0, 0x2, P6 ;  /* 0x0000000003097211 */ /* 0x000fe200030f16ff */
[C---:B------:R-:W-:Y:S01]  /*aca0*/  IMAD R3, R20.reuse, 0x4, R13 ;  /* 0x0000000414037824 */ /* 0x040fe200078e020d */
[----:B-1----:R-:W-:Y:S02]  /*acb0*/  LEA R6, P6, R13, R2, 0x2 ;  /* 0x000000020d067211 */ /* 0x002fe400078c10ff */
[----:B------:R-:W-:Y:S01]  /*acc0*/  ISETP.LT.AND P3, PT, R109, c[0x0][0x17c], !P0 ;  /* 0x00005f006d007a0c */ /* 0x000fe20004761270 */
[----:B------:R1:W-:Y:S01]  /*acd0*/  @P2 STG.E [R8.64], R74 ;  /* 0x0000004a08002986 */ /* 0x0003e2000c10190e */
[----:B------:R-:W-:Y:S01]  /*ace0*/  LEA.HI.X.SX32 R7, R13, R0, 0x2, P6 ;  /* 0x000000000d077211 */ /* 0x000fe200030f16ff */
[----:B------:R-:W-:Y:S01]  /*acf0*/  IMAD R13, R20, 0x4, R3 ;  /* 0x00000004140d7824 */ /* 0x000fe200078e0203 */
[----:B--2---:R-:W-:-:S02]  /*ad00*/  LEA R10, P6, R3, R2, 0x2 ;  /* 0x00000002030a7211 */ /* 0x004fc400078c10ff */
[----:B------:R-:W-:Y:S01]  /*ad10*/  ISETP.LT.AND P2, PT, R110, c[0x0][0x17c], !P0 ;  /* 0x00005f006e007a0c */ /* 0x000fe20004741270 */
[----:B------:R2:W-:Y:S01]  /*ad20*/  @P1 STG.E [R6.64], R78 ;  /* 0x0000004e06001986 */ /* 0x0005e2000c10190e */
[----:B------:R-:W-:Y:S01]  /*ad30*/  LEA.HI.X.SX32 R11, R3, R0, 0x2, P6 ;  /* 0x00000000030b7211 */ /* 0x000fe200030f16ff */
[C---:B------:R-:W-:Y:S01]  /*ad40*/  IMAD R3, R20.reuse, 0x4, R13 ;  /* 0x0000000414037824 */ /* 0x040fe200078e020d */
[----:B---3--:R-:W-:Y:S02]  /*ad50*/  LEA R4, P6, R13, R2, 0x2 ;  /* 0x000000020d047211 */ /* 0x008fe400078c10ff */
[----:B------:R-:W-:Y:S01]  /*ad60*/  ISETP.LT.AND P1, PT, R111, c[0x0][0x17c], !P0 ;  /* 0x00005f006f007a0c */ /* 0x000fe20004721270 */
[----:B------:R3:W-:Y:S01]  /*ad70*/  @P5 STG.E [R10.64], R19 ;  /* 0x000000130a005986 */ /* 0x0007e2000c10190e */
[----:B------:R-:W-:Y:S01]  /*ad80*/  LEA.HI.X.SX32 R5, R13, R0, 0x2, P6 ;  /* 0x000000000d057211 */ /* 0x000fe200030f16ff */
[----:B------:R-:W-:Y:S01]  /*ad90*/  IMAD R13, R20, 0x4, R3 ;  /* 0x00000004140d7824 */ /* 0x000fe200078e0203 */
[----:B-1----:R-:W-:-:S02]  /*ada0*/  LEA R8, P6, R3, R2, 0x2 ;  /* 0x0000000203087211 */ /* 0x002fc400078c10ff */
[----:B------:R-:W-:Y:S01]  /*adb0*/  ISETP.LT.AND P5, PT, R112, c[0x0][0x17c], !P0 ;  /* 0x00005f0070007a0c */ /* 0x000fe200047a1270 */
[----:B------:R1:W-:Y:S01]  /*adc0*/  @P4 STG.E [R4.64], R47 ;  /* 0x0000002f04004986 */ /* 0x0003e2000c10190e */
[----:B------:R-:W-:Y:S01]  /*add0*/  LEA.HI.X.SX32 R9, R3, R0, 0x2, P6 ;  /* 0x0000000003097211 */ /* 0x000fe200030f16ff */
[C---:B------:R-:W-:Y:S01]  /*ade0*/  IMAD R3, R20.reuse, 0x4, R13 ;  /* 0x0000000414037824 */ /* 0x040fe200078e020d */
[----:B--2---:R-:W-:Y:S02]  /*adf0*/  LEA R6, P6, R13, R2, 0x2 ;  /* 0x000000020d067211 */ /* 0x004fe400078c10ff */
[----:B------:R-:W-:Y:S01]  /*ae00*/  ISETP.LT.AND P4, PT, R113, c[0x0][0x17c], !P0 ;  /* 0x00005f0071007a0c */ /* 0x000fe20004781270 */
[----:B------:R2:W-:Y:S01]  /*ae10*/  @P3 STG.E [R8.64], R43 ;  /* 0x0000002b08003986 */ /* 0x0005e2000c10190e */
[----:B------:R-:W-:Y:S01]  /*ae20*/  LEA.HI.X.SX32 R7, R13, R0, 0x2, P6 ;  /* 0x000000000d077211 */ /* 0x000fe200030f16ff */
[----:B------:R-:W-:Y:S01]  /*ae30*/  IMAD R13, R20, 0x4, R3 ;  /* 0x00000004140d7824 */ /* 0x000fe200078e0203 */
[----:B---3--:R-:W-:-:S02]  /*ae40*/  LEA R10, P6, R3, R2, 0x2 ;  /* 0x00000002030a7211 */ /* 0x008fc400078c10ff */
        /* <DEDUP_REMOVED lines=23> */
[----:B------:R-:W-:Y:S01]  /*afc0*/  IMAD R3, R20, 0x4, R13 ;  /* 0x0000000414037824 */ /* 0x000fe200078e020d */
[C---:B--2---:R-:W-:Y:S02]  /*afd0*/  LEA R4, P6, R13.reuse, R2, 0x2 ;  /* 0x000000020d047211 */ /* 0x044fe400078c10ff */
[----:B------:R-:W-:Y:S01]  /*afe0*/  ISETP.LT.AND P3, PT, R120, c[0x0][0x17c], !P0 ;  /* 0x00005f0078007a0c */ /* 0x000fe20004761270 */
[C---:B------:R-:W-:Y:S01]  /*aff0*/  IMAD R15, R20.reuse, 0x4, R3 ;  /* 0x00000004140f7824 */ /* 0x040fe200078e0203 */
[----:B------:R-:W-:Y:S01]  /*b000*/  LEA.HI.X.SX32 R5, R13, R0, 0x2, P6 ;  /* 0x000000000d057211 */ /* 0x000fe200030f16ff */
[----:B------:R2:W-:Y:S01]  /*b010*/  @P2 STG.E [R10.64], R51 ;  /* 0x000000330a002986 */ /* 0x0005e2000c10190e */
[-C--:B---3--:R-:W-:Y:S01]  /*b020*/  LEA R8, P6, R3, R2.reuse, 0x2 ;  /* 0x0000000203087211 */ /* 0x088fe200078c10ff */
[C---:B------:R-:W-:Y:S01]  /*b030*/  IMAD R13, R20.reuse, 0x4, R15 ;  /* 0x00000004140d7824 */ /* 0x040fe200078e020f */
[----:B------:R-:W-:Y:S01]  /*b040*/  ISETP.LT.AND P2, PT, R121, c[0x0][0x17c], !P0 ;  /* 0x00005f0079007a0c */ /* 0x000fe20004741270 */
[----:B------:R3:W-:Y:S01]  /*b050*/  @P1 STG.E [R4.64], R55 ;  /* 0x0000003704001986 */ /* 0x0007e2000c10190e */
[----:B-1----:R-:W-:Y:S01]  /*b060*/  LEA R6, P1, R15, R2, 0x2 ;  /* 0x000000020f067211 */ /* 0x002fe200078210ff */
[----:B------:R-:W-:Y:S01]  /*b070*/  IMAD R17, R20, 0x4, R13 ;  /* 0x0000000414117824 */ /* 0x000fe200078e020d */
[----:B------:R-:W-:-:S02]  /*b080*/  LEA.HI.X.SX32 R9, R3, R0, 0x2, P6 ;  /* 0x0000000003097211 */ /* 0x000fc400030f16ff */
[----:B------:R-:W-:Y:S01]  /*b090*/  LEA.HI.X.SX32 R7, R15, R0, 0x2, P1 ;  /* 0x000000000f077211 */ /* 0x000fe200008f16ff */
[C---:B------:R-:W-:Y:S01]  /*b0a0*/  IMAD R3, R20.reuse, 0x4, R17 ;  /* 0x0000000414037824 */ /* 0x040fe200078e0211 */
[-C--:B------:R-:W-:Y:S01]  /*b0b0*/  LEA R12, P6, R13, R2.reuse, 0x2 ;  /* 0x000000020d0c7211 */ /* 0x080fe200078c10ff */
[----:B------:R3:W-:Y:S01]  /*b0c0*/  @P5 STG.E [R8.64], R59 ;  /* 0x0000003b08005986 */ /* 0x0007e2000c10190e */
[----:B--2---:R-:W-:Y:S01]  /*b0d0*/  LEA R10, P1, R17, R2, 0x2 ;  /* 0x00000002110a7211 */ /* 0x004fe200078210ff */
[----:B------:R-:W-:Y:S01]  /*b0e0*/  IMAD R19, R20, 0x4, R3 ;  /* 0x0000000414137824 */ /* 0x000fe200078e0203 */
[-C--:B------:R-:W-:Y:S01]  /*b0f0*/  LEA.HI.X.SX32 R13, R13, R0.reuse, 0x2, P6 ;  /* 0x000000000d0d7211 */ /* 0x080fe200030f16ff */
[----:B------:R3:W-:Y:S01]  /*b100*/  @P4 STG.E [R6.64], R63 ;  /* 0x0000003f06004986 */ /* 0x0007e2000c10190e */
[----:B------:R-:W-:Y:S02]  /*b110*/  LEA.HI.X.SX32 R11, R17, R0, 0x2, P1 ;  /* 0x00000000110b7211 */ /* 0x000fe400008f16ff */
[----:B------:R-:W-:Y:S01]  /*b120*/  ISETP.LT.AND P1, PT, R122, c[0x0][0x17c], !P0 ;  /* 0x00005f007a007a0c */ /* 0x000fe20004721270 */
[----:B------:R3:W-:Y:S01]  /*b130*/  @P3 STG.E [R12.64], R67 ;  /* 0x000000430c003986 */ /* 0x0007e2000c10190e */
[----:B------:R-:W-:-:S02]  /*b140*/  ISETP.LT.AND P0, PT, R117, c[0x0][0x17c], !P0 ;  /* 0x00005f0075007a0c */ /* 0x000fc40004701270 */
[C---:B------:R-:W-:Y:S01]  /*b150*/  LEA R14, P6, R3.reuse, R2, 0x2 ;  /* 0x00000002030e7211 */ /* 0x040fe200078c10ff */
[----:B------:R3:W-:Y:S03]  /*b160*/  @P2 STG.E [R10.64], R71 ;  /* 0x000000470a002986 */ /* 0x0007e6000c10190e */
[----:B------:R-:W-:Y:S02]  /*b170*/  LEA.HI.X.SX32 R15, R3, R0, 0x2, P6 ;  /* 0x00000000030f7211 */ /* 0x000fe400030f16ff */
[----:B------:R-:W-:-:S03]  /*b180*/  LEA R2, P6, R19, R2, 0x2 ;  /* 0x0000000213027211 */ /* 0x000fc600078c10ff */
[----:B------:R3:W-:Y:S01]  /*b190*/  @P1 STG.E [R14.64], R75 ;  /* 0x0000004b0e001986 */ /* 0x0007e2000c10190e */
[----:B------:R-:W-:Y:S01]  /*b1a0*/  LEA.HI.X.SX32 R3, R19, R0, 0x2, P6 ;  /* 0x0000000013037211 */ /* 0x000fe200030f16ff */
[----:B------:R-:W-:Y:S08]  /*b1b0*/  @!P0 EXIT ;  /* 0x000000000000894d */ /* 0x000ff00003800000 */
[----:B------:R-:W-:Y:S01]  /*b1c0*/  STG.E [R2.64], R79 ;  /* 0x0000004f02007986 */ /* 0x000fe2000c10190e */
[----:B------:R-:W-:Y:S05]  /*b1d0*/  EXIT ;  /* 0x000000000000794d */ /* 0x000fea0003800000 */
.L_x_2:
[----:B------:R-:W-:-:S00]  /*b1e0*/  BRA `(.L_x_2) ;  /* 0xfffffff000007947 */ /* 0x000fc0000383ffff */
[----:B------:R-:W-:-:S00]  /*b1f0*/  NOP ;  /* 0x0000000000007918 */ /* 0x000fc00000000000 */
        /* <DEDUP_REMOVED lines=8> */
.L_x_3:


//--------------------- .nv.shared.matmul_kernel  --------------------------
	.section	.nv.shared.matmul_kernel,"aw",@nobits
	.sectionflags	@""
	.align	16
